//
// Generated by NVIDIA NVVM Compiler
//
// Compiler Build ID: CL-36424714
// Cuda compilation tools, release 13.0, V13.0.88
// Based on NVVM 20.0.0
//

.version 9.0
.target sm_100
.address_size 64

	// .globl	rgb2bgr

.visible .entry rgb2bgr(
	.param .u64 .ptr .align 1 rgb2bgr_param_0,
	.param .u64 .ptr .align 1 rgb2bgr_param_1,
	.param .u32 rgb2bgr_param_2,
	.param .u32 rgb2bgr_param_3
)
{
	.reg .pred 	%p<4>;
	.reg .b16 	%rs<7>;
	.reg .b32 	%r<15>;
	.reg .b64 	%rd<8>;

	ld.param.u64 	%rd1, [rgb2bgr_param_0];
	ld.param.u64 	%rd2, [rgb2bgr_param_1];
	ld.param.u32 	%r4, [rgb2bgr_param_2];
	ld.param.u32 	%r3, [rgb2bgr_param_3];
	mov.u32 	%r6, %ctaid.x;
	mov.u32 	%r7, %ntid.x;
	mov.u32 	%r8, %tid.x;
	mad.lo.s32 	%r1, %r6, %r7, %r8;
	mov.u32 	%r9, %ctaid.y;
	mov.u32 	%r10, %ntid.y;
	mov.u32 	%r11, %tid.y;
	mad.lo.s32 	%r12, %r9, %r10, %r11;
	setp.ge.s32 	%p1, %r1, %r3;
	setp.ge.s32 	%p2, %r12, %r4;
	or.pred  	%p3, %p1, %p2;
	@%p3 bra 	$L__BB0_2;
	cvta.to.global.u64 	%rd3, %rd1;
	cvta.to.global.u64 	%rd4, %rd2;
	mad.lo.s32 	%r13, %r3, %r12, %r1;
	mul.lo.s32 	%r14, %r13, 3;
	cvt.s64.s32 	%rd5, %r14;
	add.s64 	%rd6, %rd3, %rd5;
	ld.global.nc.u8 	%rs1, [%rd6];
	cvt.u16.u8 	%rs2, %rs1;
	ld.global.nc.u8 	%rs3, [%rd6+1];
	cvt.u16.u8 	%rs4, %rs3;
	ld.global.nc.u8 	%rs5, [%rd6+2];
	cvt.u16.u8 	%rs6, %rs5;
	add.s64 	%rd7, %rd4, %rd5;
	st.global.u8 	[%rd7], %rs6;
	st.global.u8 	[%rd7+1], %rs4;
	st.global.u8 	[%rd7+2], %rs2;
$L__BB0_2:
	ret;

}
	// .globl	hwc2chw_u8
.visible .entry hwc2chw_u8(
	.param .u64 .ptr .align 1 hwc2chw_u8_param_0,
	.param .u64 .ptr .align 1 hwc2chw_u8_param_1,
	.param .u32 hwc2chw_u8_param_2,
	.param .u32 hwc2chw_u8_param_3,
	.param .u32 hwc2chw_u8_param_4,
	.param .f32 hwc2chw_u8_param_5,
	.param .u64 .ptr .align 1 hwc2chw_u8_param_6,
	.param .u64 .ptr .align 1 hwc2chw_u8_param_7
)
{
	.reg .pred 	%p<28>;
	.reg .b16 	%rs<67>;
	.reg .b32 	%r<77>;
	.reg .b32 	%f<146>;
	.reg .b64 	%rd<94>;

	ld.param.u64 	%rd14, [hwc2chw_u8_param_0];
	ld.param.u64 	%rd15, [hwc2chw_u8_param_1];
	ld.param.u32 	%r40, [hwc2chw_u8_param_2];
	ld.param.u32 	%r38, [hwc2chw_u8_param_3];
	ld.param.u32 	%r39, [hwc2chw_u8_param_4];
	ld.param.f32 	%f10, [hwc2chw_u8_param_5];
	ld.param.u64 	%rd12, [hwc2chw_u8_param_6];
	ld.param.u64 	%rd13, [hwc2chw_u8_param_7];
	cvta.to.global.u64 	%rd1, %rd15;
	cvta.to.global.u64 	%rd2, %rd13;
	cvta.to.global.u64 	%rd3, %rd12;
	cvta.to.global.u64 	%rd4, %rd14;
	mov.u32 	%r41, %ctaid.x;
	mov.u32 	%r42, %ntid.x;
	mov.u32 	%r43, %tid.x;
	mad.lo.s32 	%r1, %r41, %r42, %r43;
	mov.u32 	%r44, %ctaid.y;
	mov.u32 	%r45, %ntid.y;
	mov.u32 	%r46, %tid.y;
	mad.lo.s32 	%r47, %r44, %r45, %r46;
	setp.ge.s32 	%p1, %r1, %r38;
	setp.ge.s32 	%p2, %r47, %r40;
	or.pred  	%p3, %p1, %p2;
	@%p3 bra 	$L__BB1_29;
	mul.lo.s32 	%r3, %r38, %r40;
	mad.lo.s32 	%r4, %r38, %r47, %r1;
	mul.lo.s32 	%r5, %r4, %r39;
	setp.eq.s32 	%p4, %r39, 3;
	@%p4 bra 	$L__BB1_26;
	setp.lt.s32 	%p5, %r39, 1;
	@%p5 bra 	$L__BB1_29;
	setp.eq.s64 	%p6, %rd12, 0;
	setp.eq.s64 	%p7, %rd13, 0;
	or.pred  	%p8, %p6, %p7;
	@%p8 bra 	$L__BB1_15;
	and.b32  	%r6, %r39, 7;
	setp.lt.u32 	%p17, %r39, 8;
	mov.b32 	%r69, 0;
	@%p17 bra 	$L__BB1_7;
	and.b32  	%r69, %r39, 2147483640;
	neg.s32 	%r67, %r69;
	add.s64 	%rd93, %rd3, 16;
	add.s64 	%rd92, %rd2, 16;
	mul.wide.s32 	%rd50, %r3, 4;
	shl.b32 	%r57, %r3, 3;
	mov.u32 	%r65, %r5;
	mov.u32 	%r66, %r4;
$L__BB1_6:
	.pragma "nounroll";
	cvt.s64.s32 	%rd46, %r65;
	add.s64 	%rd47, %rd4, %rd46;
	ld.global.nc.u8 	%rs31, [%rd47];
	cvt.u16.u8 	%rs32, %rs31;
	cvt.rn.f32.u16 	%f41, %rs32;
	mul.f32 	%f42, %f10, %f41;
	ld.global.nc.f32 	%f43, [%rd93+-16];
	sub.f32 	%f44, %f42, %f43;
	ld.global.nc.f32 	%f45, [%rd92+-16];
	div.rn.f32 	%f46, %f44, %f45;
	mul.wide.s32 	%rd48, %r66, 4;
	add.s64 	%rd49, %rd1, %rd48;
	st.global.f32 	[%rd49], %f46;
	ld.global.nc.u8 	%rs33, [%rd47+1];
	cvt.u16.u8 	%rs34, %rs33;
	cvt.rn.f32.u16 	%f47, %rs34;
	mul.f32 	%f48, %f10, %f47;
	ld.global.nc.f32 	%f49, [%rd93+-12];
	sub.f32 	%f50, %f48, %f49;
	ld.global.nc.f32 	%f51, [%rd92+-12];
	div.rn.f32 	%f52, %f50, %f51;
	add.s64 	%rd51, %rd49, %rd50;
	st.global.f32 	[%rd51], %f52;
	ld.global.nc.u8 	%rs35, [%rd47+2];
	cvt.u16.u8 	%rs36, %rs35;
	cvt.rn.f32.u16 	%f53, %rs36;
	mul.f32 	%f54, %f10, %f53;
	ld.global.nc.f32 	%f55, [%rd93+-8];
	sub.f32 	%f56, %f54, %f55;
	ld.global.nc.f32 	%f57, [%rd92+-8];
	div.rn.f32 	%f58, %f56, %f57;
	add.s64 	%rd52, %rd51, %rd50;
	st.global.f32 	[%rd52], %f58;
	ld.global.nc.u8 	%rs37, [%rd47+3];
	cvt.u16.u8 	%rs38, %rs37;
	cvt.rn.f32.u16 	%f59, %rs38;
	mul.f32 	%f60, %f10, %f59;
	ld.global.nc.f32 	%f61, [%rd93+-4];
	sub.f32 	%f62, %f60, %f61;
	ld.global.nc.f32 	%f63, [%rd92+-4];
	div.rn.f32 	%f64, %f62, %f63;
	add.s64 	%rd53, %rd52, %rd50;
	st.global.f32 	[%rd53], %f64;
	ld.global.nc.u8 	%rs39, [%rd47+4];
	cvt.u16.u8 	%rs40, %rs39;
	cvt.rn.f32.u16 	%f65, %rs40;
	mul.f32 	%f66, %f10, %f65;
	ld.global.nc.f32 	%f67, [%rd93];
	sub.f32 	%f68, %f66, %f67;
	ld.global.nc.f32 	%f69, [%rd92];
	div.rn.f32 	%f70, %f68, %f69;
	add.s64 	%rd54, %rd53, %rd50;
	st.global.f32 	[%rd54], %f70;
	ld.global.nc.u8 	%rs41, [%rd47+5];
	cvt.u16.u8 	%rs42, %rs41;
	cvt.rn.f32.u16 	%f71, %rs42;
	mul.f32 	%f72, %f10, %f71;
	ld.global.nc.f32 	%f73, [%rd93+4];
	sub.f32 	%f74, %f72, %f73;
	ld.global.nc.f32 	%f75, [%rd92+4];
	div.rn.f32 	%f76, %f74, %f75;
	add.s64 	%rd55, %rd54, %rd50;
	st.global.f32 	[%rd55], %f76;
	ld.global.nc.u8 	%rs43, [%rd47+6];
	cvt.u16.u8 	%rs44, %rs43;
	cvt.rn.f32.u16 	%f77, %rs44;
	mul.f32 	%f78, %f10, %f77;
	ld.global.nc.f32 	%f79, [%rd93+8];
	sub.f32 	%f80, %f78, %f79;
	ld.global.nc.f32 	%f81, [%rd92+8];
	div.rn.f32 	%f82, %f80, %f81;
	add.s64 	%rd56, %rd55, %rd50;
	st.global.f32 	[%rd56], %f82;
	ld.global.nc.u8 	%rs45, [%rd47+7];
	cvt.u16.u8 	%rs46, %rs45;
	cvt.rn.f32.u16 	%f83, %rs46;
	mul.f32 	%f84, %f10, %f83;
	ld.global.nc.f32 	%f85, [%rd93+12];
	sub.f32 	%f86, %f84, %f85;
	ld.global.nc.f32 	%f87, [%rd92+12];
	div.rn.f32 	%f88, %f86, %f87;
	add.s64 	%rd57, %rd56, %rd50;
	st.global.f32 	[%rd57], %f88;
	add.s32 	%r67, %r67, 8;
	add.s32 	%r66, %r66, %r57;
	add.s32 	%r65, %r65, 8;
	add.s64 	%rd93, %rd93, 32;
	add.s64 	%rd92, %rd92, 32;
	setp.ne.s32 	%p18, %r67, 0;
	@%p18 bra 	$L__BB1_6;
$L__BB1_7:
	setp.eq.s32 	%p19, %r6, 0;
	@%p19 bra 	$L__BB1_29;
	and.b32  	%r16, %r39, 3;
	setp.lt.u32 	%p20, %r6, 4;
	@%p20 bra 	$L__BB1_10;
	add.s32 	%r58, %r69, %r5;
	cvt.s64.s32 	%rd58, %r58;
	add.s64 	%rd59, %rd4, %rd58;
	ld.global.nc.u8 	%rs47, [%rd59];
	cvt.u16.u8 	%rs48, %rs47;
	cvt.rn.f32.u16 	%f89, %rs48;
	mul.f32 	%f90, %f10, %f89;
	mul.wide.u32 	%rd60, %r69, 4;
	add.s64 	%rd61, %rd3, %rd60;
	ld.global.nc.f32 	%f91, [%rd61];
	sub.f32 	%f92, %f90, %f91;
	add.s64 	%rd62, %rd2, %rd60;
	ld.global.nc.f32 	%f93, [%rd62];
	div.rn.f32 	%f94, %f92, %f93;
	mad.lo.s32 	%r59, %r69, %r3, %r4;
	mul.wide.s32 	%rd63, %r59, 4;
	add.s64 	%rd64, %rd1, %rd63;
	st.global.f32 	[%rd64], %f94;
	ld.global.nc.u8 	%rs49, [%rd59+1];
	cvt.u16.u8 	%rs50, %rs49;
	cvt.rn.f32.u16 	%f95, %rs50;
	mul.f32 	%f96, %f10, %f95;
	ld.global.nc.f32 	%f97, [%rd61+4];
	sub.f32 	%f98, %f96, %f97;
	ld.global.nc.f32 	%f99, [%rd62+4];
	div.rn.f32 	%f100, %f98, %f99;
	mul.wide.s32 	%rd65, %r3, 4;
	add.s64 	%rd66, %rd64, %rd65;
	st.global.f32 	[%rd66], %f100;
	ld.global.nc.u8 	%rs51, [%rd59+2];
	cvt.u16.u8 	%rs52, %rs51;
	cvt.rn.f32.u16 	%f101, %rs52;
	mul.f32 	%f102, %f10, %f101;
	ld.global.nc.f32 	%f103, [%rd61+8];
	sub.f32 	%f104, %f102, %f103;
	ld.global.nc.f32 	%f105, [%rd62+8];
	div.rn.f32 	%f106, %f104, %f105;
	add.s64 	%rd67, %rd66, %rd65;
	st.global.f32 	[%rd67], %f106;
	ld.global.nc.u8 	%rs53, [%rd59+3];
	cvt.u16.u8 	%rs54, %rs53;
	cvt.rn.f32.u16 	%f107, %rs54;
	mul.f32 	%f108, %f10, %f107;
	ld.global.nc.f32 	%f109, [%rd61+12];
	sub.f32 	%f110, %f108, %f109;
	ld.global.nc.f32 	%f111, [%rd62+12];
	div.rn.f32 	%f112, %f110, %f111;
	add.s64 	%rd68, %rd67, %rd65;
	st.global.f32 	[%rd68], %f112;
	add.s32 	%r69, %r69, 4;
$L__BB1_10:
	setp.eq.s32 	%p21, %r16, 0;
	@%p21 bra 	$L__BB1_29;
	setp.eq.s32 	%p22, %r16, 1;
	@%p22 bra 	$L__BB1_13;
	add.s32 	%r60, %r69, %r5;
	cvt.s64.s32 	%rd69, %r60;
	add.s64 	%rd70, %rd4, %rd69;
	ld.global.nc.u8 	%rs55, [%rd70];
	cvt.u16.u8 	%rs56, %rs55;
	cvt.rn.f32.u16 	%f113, %rs56;
	mul.f32 	%f114, %f10, %f113;
	mul.wide.u32 	%rd71, %r69, 4;
	add.s64 	%rd72, %rd3, %rd71;
	ld.global.nc.f32 	%f115, [%rd72];
	sub.f32 	%f116, %f114, %f115;
	add.s64 	%rd73, %rd2, %rd71;
	ld.global.nc.f32 	%f117, [%rd73];
	div.rn.f32 	%f118, %f116, %f117;
	mad.lo.s32 	%r61, %r69, %r3, %r4;
	mul.wide.s32 	%rd74, %r61, 4;
	add.s64 	%rd75, %rd1, %rd74;
	st.global.f32 	[%rd75], %f118;
	ld.global.nc.u8 	%rs57, [%rd70+1];
	cvt.u16.u8 	%rs58, %rs57;
	cvt.rn.f32.u16 	%f119, %rs58;
	mul.f32 	%f120, %f10, %f119;
	ld.global.nc.f32 	%f121, [%rd72+4];
	sub.f32 	%f122, %f120, %f121;
	ld.global.nc.f32 	%f123, [%rd73+4];
	div.rn.f32 	%f124, %f122, %f123;
	mul.wide.s32 	%rd76, %r3, 4;
	add.s64 	%rd77, %rd75, %rd76;
	st.global.f32 	[%rd77], %f124;
	add.s32 	%r69, %r69, 2;
$L__BB1_13:
	and.b32  	%r62, %r39, 1;
	setp.eq.b32 	%p23, %r62, 1;
	not.pred 	%p24, %p23;
	@%p24 bra 	$L__BB1_29;
	add.s32 	%r63, %r69, %r5;
	cvt.s64.s32 	%rd78, %r63;
	add.s64 	%rd79, %rd4, %rd78;
	ld.global.nc.u8 	%rs59, [%rd79];
	cvt.u16.u8 	%rs60, %rs59;
	cvt.rn.f32.u16 	%f125, %rs60;
	mul.f32 	%f126, %f10, %f125;
	mul.wide.u32 	%rd80, %r69, 4;
	add.s64 	%rd81, %rd3, %rd80;
	ld.global.nc.f32 	%f127, [%rd81];
	sub.f32 	%f128, %f126, %f127;
	add.s64 	%rd82, %rd2, %rd80;
	ld.global.nc.f32 	%f129, [%rd82];
	div.rn.f32 	%f130, %f128, %f129;
	mad.lo.s32 	%r64, %r69, %r3, %r4;
	mul.wide.s32 	%rd83, %r64, 4;
	add.s64 	%rd84, %rd1, %rd83;
	st.global.f32 	[%rd84], %f130;
	bra.uni 	$L__BB1_29;
$L__BB1_15:
	and.b32  	%r21, %r39, 7;
	setp.lt.u32 	%p9, %r39, 8;
	mov.b32 	%r74, 0;
	@%p9 bra 	$L__BB1_18;
	and.b32  	%r74, %r39, 2147483640;
	neg.s32 	%r73, %r74;
	shl.b32 	%r24, %r3, 3;
	add.s64 	%rd11, %rd4, 3;
	mul.wide.s32 	%rd20, %r3, 4;
	mov.u32 	%r71, %r5;
	mov.u32 	%r72, %r4;
$L__BB1_17:
	.pragma "nounroll";
	cvt.s64.s32 	%rd16, %r71;
	add.s64 	%rd17, %rd11, %rd16;
	ld.global.nc.u8 	%rs1, [%rd17+-3];
	cvt.u16.u8 	%rs2, %rs1;
	cvt.rn.f32.u16 	%f11, %rs2;
	mul.f32 	%f12, %f10, %f11;
	mul.wide.s32 	%rd18, %r72, 4;
	add.s64 	%rd19, %rd1, %rd18;
	st.global.f32 	[%rd19], %f12;
	ld.global.nc.u8 	%rs3, [%rd17+-2];
	cvt.u16.u8 	%rs4, %rs3;
	cvt.rn.f32.u16 	%f13, %rs4;
	mul.f32 	%f14, %f10, %f13;
	add.s64 	%rd21, %rd19, %rd20;
	st.global.f32 	[%rd21], %f14;
	ld.global.nc.u8 	%rs5, [%rd17+-1];
	cvt.u16.u8 	%rs6, %rs5;
	cvt.rn.f32.u16 	%f15, %rs6;
	mul.f32 	%f16, %f10, %f15;
	add.s64 	%rd22, %rd21, %rd20;
	st.global.f32 	[%rd22], %f16;
	ld.global.nc.u8 	%rs7, [%rd17];
	cvt.u16.u8 	%rs8, %rs7;
	cvt.rn.f32.u16 	%f17, %rs8;
	mul.f32 	%f18, %f10, %f17;
	add.s64 	%rd23, %rd22, %rd20;
	st.global.f32 	[%rd23], %f18;
	ld.global.nc.u8 	%rs9, [%rd17+1];
	cvt.u16.u8 	%rs10, %rs9;
	cvt.rn.f32.u16 	%f19, %rs10;
	mul.f32 	%f20, %f10, %f19;
	add.s64 	%rd24, %rd23, %rd20;
	st.global.f32 	[%rd24], %f20;
	ld.global.nc.u8 	%rs11, [%rd17+2];
	cvt.u16.u8 	%rs12, %rs11;
	cvt.rn.f32.u16 	%f21, %rs12;
	mul.f32 	%f22, %f10, %f21;
	add.s64 	%rd25, %rd24, %rd20;
	st.global.f32 	[%rd25], %f22;
	ld.global.nc.u8 	%rs13, [%rd17+3];
	cvt.u16.u8 	%rs14, %rs13;
	cvt.rn.f32.u16 	%f23, %rs14;
	mul.f32 	%f24, %f10, %f23;
	add.s64 	%rd26, %rd25, %rd20;
	st.global.f32 	[%rd26], %f24;
	ld.global.nc.u8 	%rs15, [%rd17+4];
	cvt.u16.u8 	%rs16, %rs15;
	cvt.rn.f32.u16 	%f25, %rs16;
	mul.f32 	%f26, %f10, %f25;
	add.s64 	%rd27, %rd26, %rd20;
	st.global.f32 	[%rd27], %f26;
	add.s32 	%r73, %r73, 8;
	add.s32 	%r72, %r72, %r24;
	add.s32 	%r71, %r71, 8;
	setp.ne.s32 	%p10, %r73, 0;
	@%p10 bra 	$L__BB1_17;
$L__BB1_18:
	setp.eq.s32 	%p11, %r21, 0;
	@%p11 bra 	$L__BB1_29;
	and.b32  	%r32, %r39, 3;
	setp.lt.u32 	%p12, %r21, 4;
	@%p12 bra 	$L__BB1_21;
	add.s32 	%r49, %r74, %r5;
	cvt.s64.s32 	%rd28, %r49;
	add.s64 	%rd29, %rd4, %rd28;
	ld.global.nc.u8 	%rs17, [%rd29];
	cvt.u16.u8 	%rs18, %rs17;
	cvt.rn.f32.u16 	%f27, %rs18;
	mul.f32 	%f28, %f10, %f27;
	mad.lo.s32 	%r50, %r74, %r3, %r4;
	mul.wide.s32 	%rd30, %r50, 4;
	add.s64 	%rd31, %rd1, %rd30;
	st.global.f32 	[%rd31], %f28;
	ld.global.nc.u8 	%rs19, [%rd29+1];
	cvt.u16.u8 	%rs20, %rs19;
	cvt.rn.f32.u16 	%f29, %rs20;
	mul.f32 	%f30, %f10, %f29;
	mul.wide.s32 	%rd32, %r3, 4;
	add.s64 	%rd33, %rd31, %rd32;
	st.global.f32 	[%rd33], %f30;
	ld.global.nc.u8 	%rs21, [%rd29+2];
	cvt.u16.u8 	%rs22, %rs21;
	cvt.rn.f32.u16 	%f31, %rs22;
	mul.f32 	%f32, %f10, %f31;
	add.s64 	%rd34, %rd33, %rd32;
	st.global.f32 	[%rd34], %f32;
	ld.global.nc.u8 	%rs23, [%rd29+3];
	cvt.u16.u8 	%rs24, %rs23;
	cvt.rn.f32.u16 	%f33, %rs24;
	mul.f32 	%f34, %f10, %f33;
	add.s64 	%rd35, %rd34, %rd32;
	st.global.f32 	[%rd35], %f34;
	add.s32 	%r74, %r74, 4;
$L__BB1_21:
	setp.eq.s32 	%p13, %r32, 0;
	@%p13 bra 	$L__BB1_29;
	setp.eq.s32 	%p14, %r32, 1;
	@%p14 bra 	$L__BB1_24;
	add.s32 	%r51, %r74, %r5;
	cvt.s64.s32 	%rd36, %r51;
	add.s64 	%rd37, %rd4, %rd36;
	ld.global.nc.u8 	%rs25, [%rd37];
	cvt.u16.u8 	%rs26, %rs25;
	cvt.rn.f32.u16 	%f35, %rs26;
	mul.f32 	%f36, %f10, %f35;
	mad.lo.s32 	%r52, %r74, %r3, %r4;
	mul.wide.s32 	%rd38, %r52, 4;
	add.s64 	%rd39, %rd1, %rd38;
	st.global.f32 	[%rd39], %f36;
	ld.global.nc.u8 	%rs27, [%rd37+1];
	cvt.u16.u8 	%rs28, %rs27;
	cvt.rn.f32.u16 	%f37, %rs28;
	mul.f32 	%f38, %f10, %f37;
	mul.wide.s32 	%rd40, %r3, 4;
	add.s64 	%rd41, %rd39, %rd40;
	st.global.f32 	[%rd41], %f38;
	add.s32 	%r74, %r74, 2;
$L__BB1_24:
	and.b32  	%r53, %r39, 1;
	setp.eq.b32 	%p15, %r53, 1;
	not.pred 	%p16, %p15;
	@%p16 bra 	$L__BB1_29;
	add.s32 	%r54, %r74, %r5;
	cvt.s64.s32 	%rd42, %r54;
	add.s64 	%rd43, %rd4, %rd42;
	ld.global.nc.u8 	%rs29, [%rd43];
	cvt.u16.u8 	%rs30, %rs29;
	cvt.rn.f32.u16 	%f39, %rs30;
	mul.f32 	%f40, %f10, %f39;
	mad.lo.s32 	%r55, %r74, %r3, %r4;
	mul.wide.s32 	%rd44, %r55, 4;
	add.s64 	%rd45, %rd1, %rd44;
	st.global.f32 	[%rd45], %f40;
	bra.uni 	$L__BB1_29;
$L__BB1_26:
	cvt.s64.s32 	%rd85, %r5;
	add.s64 	%rd86, %rd4, %rd85;
	ld.global.nc.u8 	%rs61, [%rd86];
	cvt.u16.u8 	%rs62, %rs61;
	cvt.rn.f32.u16 	%f131, %rs62;
	mul.f32 	%f143, %f10, %f131;
	ld.global.nc.u8 	%rs63, [%rd86+1];
	cvt.u16.u8 	%rs64, %rs63;
	cvt.rn.f32.u16 	%f132, %rs64;
	mul.f32 	%f144, %f10, %f132;
	ld.global.nc.u8 	%rs65, [%rd86+2];
	cvt.u16.u8 	%rs66, %rs65;
	cvt.rn.f32.u16 	%f133, %rs66;
	mul.f32 	%f145, %f10, %f133;
	setp.eq.s64 	%p25, %rd12, 0;
	setp.eq.s64 	%p26, %rd13, 0;
	or.pred  	%p27, %p25, %p26;
	@%p27 bra 	$L__BB1_28;
	ld.global.nc.f32 	%f134, [%rd3];
	sub.f32 	%f135, %f143, %f134;
	ld.global.nc.f32 	%f136, [%rd2];
	div.rn.f32 	%f143, %f135, %f136;
	ld.global.nc.f32 	%f137, [%rd3+4];
	sub.f32 	%f138, %f144, %f137;
	ld.global.nc.f32 	%f139, [%rd2+4];
	div.rn.f32 	%f144, %f138, %f139;
	ld.global.nc.f32 	%f140, [%rd3+8];
	sub.f32 	%f141, %f145, %f140;
	ld.global.nc.f32 	%f142, [%rd2+8];
	div.rn.f32 	%f145, %f141, %f142;
$L__BB1_28:
	mul.wide.s32 	%rd87, %r4, 4;
	add.s64 	%rd88, %rd1, %rd87;
	st.global.f32 	[%rd88], %f143;
	mul.wide.s32 	%rd89, %r3, 4;
	add.s64 	%rd90, %rd88, %rd89;
	st.global.f32 	[%rd90], %f144;
	add.s64 	%rd91, %rd90, %rd89;
	st.global.f32 	[%rd91], %f145;
$L__BB1_29:
	ret;

}
	// .globl	hwc2chw_f32
.visible .entry hwc2chw_f32(
	.param .u64 .ptr .align 1 hwc2chw_f32_param_0,
	.param .u64 .ptr .align 1 hwc2chw_f32_param_1,
	.param .u32 hwc2chw_f32_param_2,
	.param .u32 hwc2chw_f32_param_3,
	.param .u32 hwc2chw_f32_param_4,
	.param .f32 hwc2chw_f32_param_5,
	.param .u64 .ptr .align 1 hwc2chw_f32_param_6,
	.param .u64 .ptr .align 1 hwc2chw_f32_param_7
)
{
	.reg .pred 	%p<28>;
	.reg .b32 	%r<77>;
	.reg .b32 	%f<146>;
	.reg .b64 	%rd<94>;

	ld.param.u64 	%rd14, [hwc2chw_f32_param_0];
	ld.param.u64 	%rd15, [hwc2chw_f32_param_1];
	ld.param.u32 	%r40, [hwc2chw_f32_param_2];
	ld.param.u32 	%r38, [hwc2chw_f32_param_3];
	ld.param.u32 	%r39, [hwc2chw_f32_param_4];
	ld.param.f32 	%f10, [hwc2chw_f32_param_5];
	ld.param.u64 	%rd12, [hwc2chw_f32_param_6];
	ld.param.u64 	%rd13, [hwc2chw_f32_param_7];
	cvta.to.global.u64 	%rd1, %rd15;
	cvta.to.global.u64 	%rd2, %rd13;
	cvta.to.global.u64 	%rd3, %rd12;
	cvta.to.global.u64 	%rd4, %rd14;
	mov.u32 	%r41, %ctaid.x;
	mov.u32 	%r42, %ntid.x;
	mov.u32 	%r43, %tid.x;
	mad.lo.s32 	%r1, %r41, %r42, %r43;
	mov.u32 	%r44, %ctaid.y;
	mov.u32 	%r45, %ntid.y;
	mov.u32 	%r46, %tid.y;
	mad.lo.s32 	%r47, %r44, %r45, %r46;
	setp.ge.s32 	%p1, %r1, %r38;
	setp.ge.s32 	%p2, %r47, %r40;
	or.pred  	%p3, %p1, %p2;
	@%p3 bra 	$L__BB2_29;
	mul.lo.s32 	%r3, %r38, %r40;
	mad.lo.s32 	%r4, %r38, %r47, %r1;
	mul.lo.s32 	%r5, %r4, %r39;
	setp.eq.s32 	%p4, %r39, 3;
	@%p4 bra 	$L__BB2_26;
	setp.lt.s32 	%p5, %r39, 1;
	@%p5 bra 	$L__BB2_29;
	setp.eq.s64 	%p6, %rd12, 0;
	setp.eq.s64 	%p7, %rd13, 0;
	or.pred  	%p8, %p6, %p7;
	@%p8 bra 	$L__BB2_15;
	and.b32  	%r6, %r39, 7;
	setp.lt.u32 	%p17, %r39, 8;
	mov.b32 	%r69, 0;
	@%p17 bra 	$L__BB2_7;
	and.b32  	%r69, %r39, 2147483640;
	neg.s32 	%r67, %r69;
	add.s64 	%rd93, %rd3, 16;
	add.s64 	%rd92, %rd2, 16;
	mul.wide.s32 	%rd50, %r3, 4;
	shl.b32 	%r57, %r3, 3;
	mov.u32 	%r65, %r5;
	mov.u32 	%r66, %r4;
$L__BB2_6:
	.pragma "nounroll";
	mul.wide.s32 	%rd46, %r65, 4;
	add.s64 	%rd47, %rd4, %rd46;
	ld.global.nc.f32 	%f41, [%rd47];
	mul.f32 	%f42, %f10, %f41;
	ld.global.nc.f32 	%f43, [%rd93+-16];
	sub.f32 	%f44, %f42, %f43;
	ld.global.nc.f32 	%f45, [%rd92+-16];
	div.rn.f32 	%f46, %f44, %f45;
	mul.wide.s32 	%rd48, %r66, 4;
	add.s64 	%rd49, %rd1, %rd48;
	st.global.f32 	[%rd49], %f46;
	ld.global.nc.f32 	%f47, [%rd47+4];
	mul.f32 	%f48, %f10, %f47;
	ld.global.nc.f32 	%f49, [%rd93+-12];
	sub.f32 	%f50, %f48, %f49;
	ld.global.nc.f32 	%f51, [%rd92+-12];
	div.rn.f32 	%f52, %f50, %f51;
	add.s64 	%rd51, %rd49, %rd50;
	st.global.f32 	[%rd51], %f52;
	ld.global.nc.f32 	%f53, [%rd47+8];
	mul.f32 	%f54, %f10, %f53;
	ld.global.nc.f32 	%f55, [%rd93+-8];
	sub.f32 	%f56, %f54, %f55;
	ld.global.nc.f32 	%f57, [%rd92+-8];
	div.rn.f32 	%f58, %f56, %f57;
	add.s64 	%rd52, %rd51, %rd50;
	st.global.f32 	[%rd52], %f58;
	ld.global.nc.f32 	%f59, [%rd47+12];
	mul.f32 	%f60, %f10, %f59;
	ld.global.nc.f32 	%f61, [%rd93+-4];
	sub.f32 	%f62, %f60, %f61;
	ld.global.nc.f32 	%f63, [%rd92+-4];
	div.rn.f32 	%f64, %f62, %f63;
	add.s64 	%rd53, %rd52, %rd50;
	st.global.f32 	[%rd53], %f64;
	ld.global.nc.f32 	%f65, [%rd47+16];
	mul.f32 	%f66, %f10, %f65;
	ld.global.nc.f32 	%f67, [%rd93];
	sub.f32 	%f68, %f66, %f67;
	ld.global.nc.f32 	%f69, [%rd92];
	div.rn.f32 	%f70, %f68, %f69;
	add.s64 	%rd54, %rd53, %rd50;
	st.global.f32 	[%rd54], %f70;
	ld.global.nc.f32 	%f71, [%rd47+20];
	mul.f32 	%f72, %f10, %f71;
	ld.global.nc.f32 	%f73, [%rd93+4];
	sub.f32 	%f74, %f72, %f73;
	ld.global.nc.f32 	%f75, [%rd92+4];
	div.rn.f32 	%f76, %f74, %f75;
	add.s64 	%rd55, %rd54, %rd50;
	st.global.f32 	[%rd55], %f76;
	ld.global.nc.f32 	%f77, [%rd47+24];
	mul.f32 	%f78, %f10, %f77;
	ld.global.nc.f32 	%f79, [%rd93+8];
	sub.f32 	%f80, %f78, %f79;
	ld.global.nc.f32 	%f81, [%rd92+8];
	div.rn.f32 	%f82, %f80, %f81;
	add.s64 	%rd56, %rd55, %rd50;
	st.global.f32 	[%rd56], %f82;
	ld.global.nc.f32 	%f83, [%rd47+28];
	mul.f32 	%f84, %f10, %f83;
	ld.global.nc.f32 	%f85, [%rd93+12];
	sub.f32 	%f86, %f84, %f85;
	ld.global.nc.f32 	%f87, [%rd92+12];
	div.rn.f32 	%f88, %f86, %f87;
	add.s64 	%rd57, %rd56, %rd50;
	st.global.f32 	[%rd57], %f88;
	add.s32 	%r67, %r67, 8;
	add.s32 	%r66, %r66, %r57;
	add.s32 	%r65, %r65, 8;
	add.s64 	%rd93, %rd93, 32;
	add.s64 	%rd92, %rd92, 32;
	setp.ne.s32 	%p18, %r67, 0;
	@%p18 bra 	$L__BB2_6;
$L__BB2_7:
	setp.eq.s32 	%p19, %r6, 0;
	@%p19 bra 	$L__BB2_29;
	and.b32  	%r16, %r39, 3;
	setp.lt.u32 	%p20, %r6, 4;
	@%p20 bra 	$L__BB2_10;
	add.s32 	%r58, %r69, %r5;
	mul.wide.s32 	%rd58, %r58, 4;
	add.s64 	%rd59, %rd4, %rd58;
	ld.global.nc.f32 	%f89, [%rd59];
	mul.f32 	%f90, %f10, %f89;
	mul.wide.u32 	%rd60, %r69, 4;
	add.s64 	%rd61, %rd3, %rd60;
	ld.global.nc.f32 	%f91, [%rd61];
	sub.f32 	%f92, %f90, %f91;
	add.s64 	%rd62, %rd2, %rd60;
	ld.global.nc.f32 	%f93, [%rd62];
	div.rn.f32 	%f94, %f92, %f93;
	mad.lo.s32 	%r59, %r69, %r3, %r4;
	mul.wide.s32 	%rd63, %r59, 4;
	add.s64 	%rd64, %rd1, %rd63;
	st.global.f32 	[%rd64], %f94;
	ld.global.nc.f32 	%f95, [%rd59+4];
	mul.f32 	%f96, %f10, %f95;
	ld.global.nc.f32 	%f97, [%rd61+4];
	sub.f32 	%f98, %f96, %f97;
	ld.global.nc.f32 	%f99, [%rd62+4];
	div.rn.f32 	%f100, %f98, %f99;
	mul.wide.s32 	%rd65, %r3, 4;
	add.s64 	%rd66, %rd64, %rd65;
	st.global.f32 	[%rd66], %f100;
	ld.global.nc.f32 	%f101, [%rd59+8];
	mul.f32 	%f102, %f10, %f101;
	ld.global.nc.f32 	%f103, [%rd61+8];
	sub.f32 	%f104, %f102, %f103;
	ld.global.nc.f32 	%f105, [%rd62+8];
	div.rn.f32 	%f106, %f104, %f105;
	add.s64 	%rd67, %rd66, %rd65;
	st.global.f32 	[%rd67], %f106;
	ld.global.nc.f32 	%f107, [%rd59+12];
	mul.f32 	%f108, %f10, %f107;
	ld.global.nc.f32 	%f109, [%rd61+12];
	sub.f32 	%f110, %f108, %f109;
	ld.global.nc.f32 	%f111, [%rd62+12];
	div.rn.f32 	%f112, %f110, %f111;
	add.s64 	%rd68, %rd67, %rd65;
	st.global.f32 	[%rd68], %f112;
	add.s32 	%r69, %r69, 4;
$L__BB2_10:
	setp.eq.s32 	%p21, %r16, 0;
	@%p21 bra 	$L__BB2_29;
	setp.eq.s32 	%p22, %r16, 1;
	@%p22 bra 	$L__BB2_13;
	add.s32 	%r60, %r69, %r5;
	mul.wide.s32 	%rd69, %r60, 4;
	add.s64 	%rd70, %rd4, %rd69;
	ld.global.nc.f32 	%f113, [%rd70];
	mul.f32 	%f114, %f10, %f113;
	mul.wide.u32 	%rd71, %r69, 4;
	add.s64 	%rd72, %rd3, %rd71;
	ld.global.nc.f32 	%f115, [%rd72];
	sub.f32 	%f116, %f114, %f115;
	add.s64 	%rd73, %rd2, %rd71;
	ld.global.nc.f32 	%f117, [%rd73];
	div.rn.f32 	%f118, %f116, %f117;
	mad.lo.s32 	%r61, %r69, %r3, %r4;
	mul.wide.s32 	%rd74, %r61, 4;
	add.s64 	%rd75, %rd1, %rd74;
	st.global.f32 	[%rd75], %f118;
	ld.global.nc.f32 	%f119, [%rd70+4];
	mul.f32 	%f120, %f10, %f119;
	ld.global.nc.f32 	%f121, [%rd72+4];
	sub.f32 	%f122, %f120, %f121;
	ld.global.nc.f32 	%f123, [%rd73+4];
	div.rn.f32 	%f124, %f122, %f123;
	mul.wide.s32 	%rd76, %r3, 4;
	add.s64 	%rd77, %rd75, %rd76;
	st.global.f32 	[%rd77], %f124;
	add.s32 	%r69, %r69, 2;
$L__BB2_13:
	and.b32  	%r62, %r39, 1;
	setp.eq.b32 	%p23, %r62, 1;
	not.pred 	%p24, %p23;
	@%p24 bra 	$L__BB2_29;
	add.s32 	%r63, %r69, %r5;
	mul.wide.s32 	%rd78, %r63, 4;
	add.s64 	%rd79, %rd4, %rd78;
	ld.global.nc.f32 	%f125, [%rd79];
	mul.f32 	%f126, %f10, %f125;
	mul.wide.u32 	%rd80, %r69, 4;
	add.s64 	%rd81, %rd3, %rd80;
	ld.global.nc.f32 	%f127, [%rd81];
	sub.f32 	%f128, %f126, %f127;
	add.s64 	%rd82, %rd2, %rd80;
	ld.global.nc.f32 	%f129, [%rd82];
	div.rn.f32 	%f130, %f128, %f129;
	mad.lo.s32 	%r64, %r69, %r3, %r4;
	mul.wide.s32 	%rd83, %r64, 4;
	add.s64 	%rd84, %rd1, %rd83;
	st.global.f32 	[%rd84], %f130;
	bra.uni 	$L__BB2_29;
$L__BB2_15:
	and.b32  	%r21, %r39, 7;
	setp.lt.u32 	%p9, %r39, 8;
	mov.b32 	%r74, 0;
	@%p9 bra 	$L__BB2_18;
	and.b32  	%r74, %r39, 2147483640;
	neg.s32 	%r73, %r74;
	shl.b32 	%r24, %r3, 3;
	add.s64 	%rd11, %rd4, 16;
	mul.wide.s32 	%rd20, %r3, 4;
	mov.u32 	%r71, %r5;
	mov.u32 	%r72, %r4;
$L__BB2_17:
	.pragma "nounroll";
	mul.wide.s32 	%rd16, %r71, 4;
	add.s64 	%rd17, %rd11, %rd16;
	ld.global.nc.f32 	%f11, [%rd17+-16];
	mul.f32 	%f12, %f10, %f11;
	mul.wide.s32 	%rd18, %r72, 4;
	add.s64 	%rd19, %rd1, %rd18;
	st.global.f32 	[%rd19], %f12;
	ld.global.nc.f32 	%f13, [%rd17+-12];
	mul.f32 	%f14, %f10, %f13;
	add.s64 	%rd21, %rd19, %rd20;
	st.global.f32 	[%rd21], %f14;
	ld.global.nc.f32 	%f15, [%rd17+-8];
	mul.f32 	%f16, %f10, %f15;
	add.s64 	%rd22, %rd21, %rd20;
	st.global.f32 	[%rd22], %f16;
	ld.global.nc.f32 	%f17, [%rd17+-4];
	mul.f32 	%f18, %f10, %f17;
	add.s64 	%rd23, %rd22, %rd20;
	st.global.f32 	[%rd23], %f18;
	ld.global.nc.f32 	%f19, [%rd17];
	mul.f32 	%f20, %f10, %f19;
	add.s64 	%rd24, %rd23, %rd20;
	st.global.f32 	[%rd24], %f20;
	ld.global.nc.f32 	%f21, [%rd17+4];
	mul.f32 	%f22, %f10, %f21;
	add.s64 	%rd25, %rd24, %rd20;
	st.global.f32 	[%rd25], %f22;
	ld.global.nc.f32 	%f23, [%rd17+8];
	mul.f32 	%f24, %f10, %f23;
	add.s64 	%rd26, %rd25, %rd20;
	st.global.f32 	[%rd26], %f24;
	ld.global.nc.f32 	%f25, [%rd17+12];
	mul.f32 	%f26, %f10, %f25;
	add.s64 	%rd27, %rd26, %rd20;
	st.global.f32 	[%rd27], %f26;
	add.s32 	%r73, %r73, 8;
	add.s32 	%r72, %r72, %r24;
	add.s32 	%r71, %r71, 8;
	setp.ne.s32 	%p10, %r73, 0;
	@%p10 bra 	$L__BB2_17;
$L__BB2_18:
	setp.eq.s32 	%p11, %r21, 0;
	@%p11 bra 	$L__BB2_29;
	and.b32  	%r32, %r39, 3;
	setp.lt.u32 	%p12, %r21, 4;
	@%p12 bra 	$L__BB2_21;
	add.s32 	%r49, %r74, %r5;
	mul.wide.s32 	%rd28, %r49, 4;
	add.s64 	%rd29, %rd4, %rd28;
	ld.global.nc.f32 	%f27, [%rd29];
	mul.f32 	%f28, %f10, %f27;
	mad.lo.s32 	%r50, %r74, %r3, %r4;
	mul.wide.s32 	%rd30, %r50, 4;
	add.s64 	%rd31, %rd1, %rd30;
	st.global.f32 	[%rd31], %f28;
	ld.global.nc.f32 	%f29, [%rd29+4];
	mul.f32 	%f30, %f10, %f29;
	mul.wide.s32 	%rd32, %r3, 4;
	add.s64 	%rd33, %rd31, %rd32;
	st.global.f32 	[%rd33], %f30;
	ld.global.nc.f32 	%f31, [%rd29+8];
	mul.f32 	%f32, %f10, %f31;
	add.s64 	%rd34, %rd33, %rd32;
	st.global.f32 	[%rd34], %f32;
	ld.global.nc.f32 	%f33, [%rd29+12];
	mul.f32 	%f34, %f10, %f33;
	add.s64 	%rd35, %rd34, %rd32;
	st.global.f32 	[%rd35], %f34;
	add.s32 	%r74, %r74, 4;
$L__BB2_21:
	setp.eq.s32 	%p13, %r32, 0;
	@%p13 bra 	$L__BB2_29;
	setp.eq.s32 	%p14, %r32, 1;
	@%p14 bra 	$L__BB2_24;
	add.s32 	%r51, %r74, %r5;
	mul.wide.s32 	%rd36, %r51, 4;
	add.s64 	%rd37, %rd4, %rd36;
	ld.global.nc.f32 	%f35, [%rd37];
	mul.f32 	%f36, %f10, %f35;
	mad.lo.s32 	%r52, %r74, %r3, %r4;
	mul.wide.s32 	%rd38, %r52, 4;
	add.s64 	%rd39, %rd1, %rd38;
	st.global.f32 	[%rd39], %f36;
	ld.global.nc.f32 	%f37, [%rd37+4];
	mul.f32 	%f38, %f10, %f37;
	mul.wide.s32 	%rd40, %r3, 4;
	add.s64 	%rd41, %rd39, %rd40;
	st.global.f32 	[%rd41], %f38;
	add.s32 	%r74, %r74, 2;
$L__BB2_24:
	and.b32  	%r53, %r39, 1;
	setp.eq.b32 	%p15, %r53, 1;
	not.pred 	%p16, %p15;
	@%p16 bra 	$L__BB2_29;
	add.s32 	%r54, %r74, %r5;
	mul.wide.s32 	%rd42, %r54, 4;
	add.s64 	%rd43, %rd4, %rd42;
	ld.global.nc.f32 	%f39, [%rd43];
	mul.f32 	%f40, %f10, %f39;
	mad.lo.s32 	%r55, %r74, %r3, %r4;
	mul.wide.s32 	%rd44, %r55, 4;
	add.s64 	%rd45, %rd1, %rd44;
	st.global.f32 	[%rd45], %f40;
	bra.uni 	$L__BB2_29;
$L__BB2_26:
	mul.wide.s32 	%rd85, %r5, 4;
	add.s64 	%rd86, %rd4, %rd85;
	ld.global.nc.f32 	%f131, [%rd86];
	mul.f32 	%f143, %f10, %f131;
	ld.global.nc.f32 	%f132, [%rd86+4];
	mul.f32 	%f144, %f10, %f132;
	ld.global.nc.f32 	%f133, [%rd86+8];
	mul.f32 	%f145, %f10, %f133;
	setp.eq.s64 	%p25, %rd12, 0;
	setp.eq.s64 	%p26, %rd13, 0;
	or.pred  	%p27, %p25, %p26;
	@%p27 bra 	$L__BB2_28;
	ld.global.nc.f32 	%f134, [%rd3];
	sub.f32 	%f135, %f143, %f134;
	ld.global.nc.f32 	%f136, [%rd2];
	div.rn.f32 	%f143, %f135, %f136;
	ld.global.nc.f32 	%f137, [%rd3+4];
	sub.f32 	%f138, %f144, %f137;
	ld.global.nc.f32 	%f139, [%rd2+4];
	div.rn.f32 	%f144, %f138, %f139;
	ld.global.nc.f32 	%f140, [%rd3+8];
	sub.f32 	%f141, %f145, %f140;
	ld.global.nc.f32 	%f142, [%rd2+8];
	div.rn.f32 	%f145, %f141, %f142;
$L__BB2_28:
	mul.wide.s32 	%rd87, %r4, 4;
	add.s64 	%rd88, %rd1, %rd87;
	st.global.f32 	[%rd88], %f143;
	mul.wide.s32 	%rd89, %r3, 4;
	add.s64 	%rd90, %rd88, %rd89;
	st.global.f32 	[%rd90], %f144;
	add.s64 	%rd91, %rd90, %rd89;
	st.global.f32 	[%rd91], %f145;
$L__BB2_29:
	ret;

}


// ===== COMPILED SASS (sm_100) =====

	.target	sm_100

	.elftype	@"ET_EXEC"


//--------------------- .note.nv.tkinfo           --------------------------
	.section	.note.nv.tkinfo,"",@"SHT_NOTE"
	.sectionflags	@"SHF_NOTE_NV_TKINFO"
	.tkinfo
        /*0018*/ 	.word	0x00000002
        /*0030*/ 	.string	""
        /*0030*/ 	.string	"ptxas"
        /*0030*/ 	.string	"Cuda compilation tools, release 13.0, V13.0.88"
        /*0030*/ 	.string	"Build cuda_13.0.r13.0/compiler.36424714_0"
        /*0030*/ 	.string	"-arch sm_100 -m 64 "



//--------------------- .note.nv.cuinfo           --------------------------
	.section	.note.nv.cuinfo,"",@"SHT_NOTE"
	.sectionflags	@"SHF_NOTE_NV_CUINFO"
        /*0018*/ 	.short	0x0002
        /*001a*/ 	.short	0x0064
        /*001c*/ 	.short	0x0082
	.zero		2


//--------------------- .nv.info                  --------------------------
	.section	.nv.info,"",@"SHT_CUDA_INFO"
	.align	4


	//----- nvinfo : EIATTR_REGCOUNT
	.align		4
        /*0000*/ 	.byte	0x04, 0x2f
        /*0002*/ 	.short	(.L_1 - .L_0)
	.align		4
.L_0:
        /*0004*/ 	.word	index@(rgb2bgr)
        /*0008*/ 	.word	0x0000000e


	//----- nvinfo : EIATTR_FRAME_SIZE
	.align		4
.L_1:
        /*000c*/ 	.byte	0x04, 0x11
        /*000e*/ 	.short	(.L_3 - .L_2)
	.align		4
.L_2:
        /*0010*/ 	.word	index@(rgb2bgr)
        /*0014*/ 	.word	0x00000000


	//----- nvinfo : EIATTR_REGCOUNT
	.align		4
.L_3:
        /*0018*/ 	.byte	0x04, 0x2f
        /*001a*/ 	.short	(.L_5 - .L_4)
	.align		4
.L_4:
        /*001c*/ 	.word	index@(hwc2chw_u8)
        /*0020*/ 	.word	0x00000020


	//----- nvinfo : EIATTR_FRAME_SIZE
	.align		4
.L_5:
        /*0024*/ 	.byte	0x04, 0x11
        /*0026*/ 	.short	(.L_7 - .L_6)
	.align		4
.L_6:
        /*0028*/ 	.word	index@($__internal_1_$__cuda_sm3x_div_rn_noftz_f32_slowpath)
        /*002c*/ 	.word	0x00000000


	//----- nvinfo : EIATTR_FRAME_SIZE
	.align		4
.L_7:
        /*0030*/ 	.byte	0x04, 0x11
        /*0032*/ 	.short	(.L_9 - .L_8)
	.align		4
.L_8:
        /*0034*/ 	.word	index@(hwc2chw_u8)
        /*0038*/ 	.word	0x00000000


	//----- nvinfo : EIATTR_REGCOUNT
	.align		4
.L_9:
        /*003c*/ 	.byte	0x04, 0x2f
        /*003e*/ 	.short	(.L_11 - .L_10)
	.align		4
.L_10:
        /*0040*/ 	.word	index@(hwc2chw_f32)
        /*0044*/ 	.word	0x00000026


	//----- nvinfo : EIATTR_FRAME_SIZE
	.align		4
.L_11:
        /*0048*/ 	.byte	0x04, 0x11
        /*004a*/ 	.short	(.L_13 - .L_12)
	.align		4
.L_12:
        /*004c*/ 	.word	index@($__internal_0_$__cuda_sm3x_div_rn_noftz_f32_slowpath)
        /*0050*/ 	.word	0x00000000


	//----- nvinfo : EIATTR_FRAME_SIZE
	.align		4
.L_13:
        /*0054*/ 	.byte	0x04, 0x11
        /*0056*/ 	.short	(.L_15 - .L_14)
	.align		4
.L_14:
        /*0058*/ 	.word	index@(hwc2chw_f32)
        /*005c*/ 	.word	0x00000000


	//----- nvinfo : EIATTR_MIN_STACK_SIZE
	.align		4
.L_15:
        /*0060*/ 	.byte	0x04, 0x12
        /*0062*/ 	.short	(.L_17 - .L_16)
	.align		4
.L_16:
        /*0064*/ 	.word	index@(hwc2chw_f32)
        /*0068*/ 	.word	0x00000000


	//----- nvinfo : EIATTR_MIN_STACK_SIZE
	.align		4
.L_17:
        /*006c*/ 	.byte	0x04, 0x12
        /*006e*/ 	.short	(.L_19 - .L_18)
	.align		4
.L_18:
        /*0070*/ 	.word	index@(hwc2chw_u8)
        /*0074*/ 	.word	0x00000000


	//----- nvinfo : EIATTR_MIN_STACK_SIZE
	.align		4
.L_19:
        /*0078*/ 	.byte	0x04, 0x12
        /*007a*/ 	.short	(.L_21 - .L_20)
	.align		4
.L_20:
        /*007c*/ 	.word	index@(rgb2bgr)
        /*0080*/ 	.word	0x00000000
.L_21:


//--------------------- .nv.compat                --------------------------
	.section	.nv.compat,"",@"SHT_CUDA_COMPAT_INFO"
	.align	4
        /*0000*/ 	.byte	0x02, 0x09, 0x00, 0x00, 0x02, 0x02, 0x01, 0x00, 0x02, 0x05, 0x05, 0x00, 0x03, 0x07, 0x01, 0x01
        /*0010*/ 	.byte	0x02, 0x03, 0x00, 0x00, 0x02, 0x06, 0x01, 0x00, 0x04, 0x0b, 0x08, 0x00, 0x01, 0x00, 0x00, 0x00
        /*0020*/ 	.byte	0x00, 0x00, 0x00, 0x00


//--------------------- .nv.info.hwc2chw_f32      --------------------------
	.section	.nv.info.hwc2chw_f32,"",@"SHT_CUDA_INFO"
	.sectionflags	@""
	.align	4


	//----- nvinfo : EIATTR_CUDA_API_VERSION
	.align		4
        /*0000*/ 	.byte	0x04, 0x37
        /*0002*/ 	.short	(.L_23 - .L_22)
.L_22:
        /*0004*/ 	.word	0x00000082


	//----- nvinfo : EIATTR_KPARAM_INFO
	.align		4
.L_23:
        /*0008*/ 	.byte	0x04, 0x17
        /*000a*/ 	.short	(.L_25 - .L_24)
.L_24:
        /*000c*/ 	.word	0x00000000
        /*0010*/ 	.short	0x0007
        /*0012*/ 	.short	0x0028
        /*0014*/ 	.byte	0x00, 0xf5, 0x21, 0x00


	//----- nvinfo : EIATTR_KPARAM_INFO
	.align		4
.L_25:
        /*0018*/ 	.byte	0x04, 0x17
        /*001a*/ 	.short	(.L_27 - .L_26)
.L_26:
        /*001c*/ 	.word	0x00000000
        /*0020*/ 	.short	0x0006
        /*0022*/ 	.short	0x0020
        /*0024*/ 	.byte	0x00, 0xf5, 0x21, 0x00


	//----- nvinfo : EIATTR_KPARAM_INFO
	.align		4
.L_27:
        /*0028*/ 	.byte	0x04, 0x17
        /*002a*/ 	.short	(.L_29 - .L_28)
.L_28:
        /*002c*/ 	.word	0x00000000
        /*0030*/ 	.short	0x0005
        /*0032*/ 	.short	0x001c
        /*0034*/ 	.byte	0x00, 0xf0, 0x11, 0x00


	//----- nvinfo : EIATTR_KPARAM_INFO
	.align		4
.L_29:
        /*0038*/ 	.byte	0x04, 0x17
        /*003a*/ 	.short	(.L_31 - .L_30)
.L_30:
        /*003c*/ 	.word	0x00000000
        /*0040*/ 	.short	0x0004
        /*0042*/ 	.short	0x0018
        /*0044*/ 	.byte	0x00, 0xf0, 0x11, 0x00


	//----- nvinfo : EIATTR_KPARAM_INFO
	.align		4
.L_31:
        /*0048*/ 	.byte	0x04, 0x17
        /*004a*/ 	.short	(.L_33 - .L_32)
.L_32:
        /*004c*/ 	.word	0x00000000
        /*0050*/ 	.short	0x0003
        /*0052*/ 	.short	0x0014
        /*0054*/ 	.byte	0x00, 0xf0, 0x11, 0x00


	//----- nvinfo : EIATTR_KPARAM_INFO
	.align		4
.L_33:
        /*0058*/ 	.byte	0x04, 0x17
        /*005a*/ 	.short	(.L_35 - .L_34)
.L_34:
        /*005c*/ 	.word	0x00000000
        /*0060*/ 	.short	0x0002
        /*0062*/ 	.short	0x0010
        /*0064*/ 	.byte	0x00, 0xf0, 0x11, 0x00


	//----- nvinfo : EIATTR_KPARAM_INFO
	.align		4
.L_35:
        /*0068*/ 	.byte	0x04, 0x17
        /*006a*/ 	.short	(.L_37 - .L_36)
.L_36:
        /*006c*/ 	.word	0x00000000
        /*0070*/ 	.short	0x0001
        /*0072*/ 	.short	0x0008
        /*0074*/ 	.byte	0x00, 0xf5, 0x21, 0x00


	//----- nvinfo : EIATTR_KPARAM_INFO
	.align		4
.L_37:
        /*0078*/ 	.byte	0x04, 0x17
        /*007a*/ 	.short	(.L_39 - .L_38)
.L_38:
        /*007c*/ 	.word	0x00000000
        /*0080*/ 	.short	0x0000
        /*0082*/ 	.short	0x0000
        /*0084*/ 	.byte	0x00, 0xf5, 0x21, 0x00


	//----- nvinfo : EIATTR_SPARSE_MMA_MASK
	.align		4
.L_39:
        /*0088*/ 	.byte	0x03, 0x50
        /*008a*/ 	.short	0x0000


	//----- nvinfo : EIATTR_MAXREG_COUNT
	.align		4
        /*008c*/ 	.byte	0x03, 0x1b
        /*008e*/ 	.short	0x00ff


	//----- nvinfo : EIATTR_MERCURY_ISA_VERSION
	.align		4
        /*0090*/ 	.byte	0x03, 0x5f
        /*0092*/ 	.short	0x0101


	//----- nvinfo : EIATTR_VRC_CTA_INIT_COUNT
	.align		4
        /*0094*/ 	.byte	0x02, 0x4a
	.zero		1
	.zero		1


	//----- nvinfo : EIATTR_EXIT_INSTR_OFFSETS
	.align		4
        /*0098*/ 	.byte	0x04, 0x1c
        /*009a*/ 	.short	(.L_41 - .L_40)


	//   ....[0]....
.L_40:
        /*009c*/ 	.word	0x000000c0


	//   ....[1]....
        /*00a0*/ 	.word	0x00000150


	//   ....[2]....
        /*00a4*/ 	.word	0x00000d60


	//   ....[3]....
        /*00a8*/ 	.word	0x00001380


	//   ....[4]....
        /*00ac*/ 	.word	0x00001710


	//   ....[5]....
        /*00b0*/ 	.word	0x000018f0


	//   ....[6]....
        /*00b4*/ 	.word	0x00001c60


	//   ....[7]....
        /*00b8*/ 	.word	0x00001e20


	//   ....[8]....
        /*00bc*/ 	.word	0x00001f60


	//   ....[9]....
        /*00c0*/ 	.word	0x00002010


	//   ....[10]....
        /*00c4*/ 	.word	0x000024e0


	//----- nvinfo : EIATTR_CRS_STACK_SIZE
	.align		4
.L_41:
        /*00c8*/ 	.byte	0x04, 0x1e
        /*00ca*/ 	.short	(.L_43 - .L_42)
.L_42:
        /*00cc*/ 	.word	0x00000000


	//----- nvinfo : EIATTR_CBANK_PARAM_SIZE
	.align		4
.L_43:
        /*00d0*/ 	.byte	0x03, 0x19
        /*00d2*/ 	.short	0x0030


	//----- nvinfo : EIATTR_PARAM_CBANK
	.align		4
        /*00d4*/ 	.byte	0x04, 0x0a
        /*00d6*/ 	.short	(.L_45 - .L_44)
	.align		4
.L_44:
        /*00d8*/ 	.word	index@(.nv.constant0.hwc2chw_f32)
        /*00dc*/ 	.short	0x0380
        /*00de*/ 	.short	0x0030


	//----- nvinfo : EIATTR_SW_WAR
	.align		4
.L_45:
        /*00e0*/ 	.byte	0x04, 0x36
        /*00e2*/ 	.short	(.L_47 - .L_46)
.L_46:
        /*00e4*/ 	.word	0x00000008
.L_47:


//--------------------- .nv.info.hwc2chw_u8       --------------------------
	.section	.nv.info.hwc2chw_u8,"",@"SHT_CUDA_INFO"
	.sectionflags	@""
	.align	4


	//----- nvinfo : EIATTR_CUDA_API_VERSION
	.align		4
        /*0000*/ 	.byte	0x04, 0x37
        /*0002*/ 	.short	(.L_49 - .L_48)
.L_48:
        /*0004*/ 	.word	0x00000082


	//----- nvinfo : EIATTR_KPARAM_INFO
	.align		4
.L_49:
        /*0008*/ 	.byte	0x04, 0x17
        /*000a*/ 	.short	(.L_51 - .L_50)
.L_50:
        /*000c*/ 	.word	0x00000000
        /*0010*/ 	.short	0x0007
        /*0012*/ 	.short	0x0028
        /*0014*/ 	.byte	0x00, 0xf5, 0x21, 0x00


	//----- nvinfo : EIATTR_KPARAM_INFO
	.align		4
.L_51:
        /*0018*/ 	.byte	0x04, 0x17
        /*001a*/ 	.short	(.L_53 - .L_52)
.L_52:
        /*001c*/ 	.word	0x00000000
        /*0020*/ 	.short	0x0006
        /*0022*/ 	.short	0x0020
        /*0024*/ 	.byte	0x00, 0xf5, 0x21, 0x00


	//----- nvinfo : EIATTR_KPARAM_INFO
	.align		4
.L_53:
        /*0028*/ 	.byte	0x04, 0x17
        /*002a*/ 	.short	(.L_55 - .L_54)
.L_54:
        /*002c*/ 	.word	0x00000000
        /*0030*/ 	.short	0x0005
        /*0032*/ 	.short	0x001c
        /*0034*/ 	.byte	0x00, 0xf0, 0x11, 0x00


	//----- nvinfo : EIATTR_KPARAM_INFO
	.align		4
.L_55:
        /*0038*/ 	.byte	0x04, 0x17
        /*003a*/ 	.short	(.L_57 - .L_56)
.L_56:
        /*003c*/ 	.word	0x00000000
        /*0040*/ 	.short	0x0004
        /*0042*/ 	.short	0x0018
        /*0044*/ 	.byte	0x00, 0xf0, 0x11, 0x00


	//----- nvinfo : EIATTR_KPARAM_INFO
	.align		4
.L_57:
        /*0048*/ 	.byte	0x04, 0x17
        /*004a*/ 	.short	(.L_59 - .L_58)
.L_58:
        /*004c*/ 	.word	0x00000000
        /*0050*/ 	.short	0x0003
        /*0052*/ 	.short	0x0014
        /*0054*/ 	.byte	0x00, 0xf0, 0x11, 0x00


	//----- nvinfo : EIATTR_KPARAM_INFO
	.align		4
.L_59:
        /*0058*/ 	.byte	0x04, 0x17
        /*005a*/ 	.short	(.L_61 - .L_60)
.L_60:
        /*005c*/ 	.word	0x00000000
        /*0060*/ 	.short	0x0002
        /*0062*/ 	.short	0x0010
        /*0064*/ 	.byte	0x00, 0xf0, 0x11, 0x00


	//----- nvinfo : EIATTR_KPARAM_INFO
	.align		4
.L_61:
        /*0068*/ 	.byte	0x04, 0x17
        /*006a*/ 	.short	(.L_63 - .L_62)
.L_62:
        /*006c*/ 	.word	0x00000000
        /*0070*/ 	.short	0x0001
        /*0072*/ 	.short	0x0008
        /*0074*/ 	.byte	0x00, 0xf5, 0x21, 0x00


	//----- nvinfo : EIATTR_KPARAM_INFO
	.align		4
.L_63:
        /*0078*/ 	.byte	0x04, 0x17
        /*007a*/ 	.short	(.L_65 - .L_64)
.L_64:
        /*007c*/ 	.word	0x00000000
        /*0080*/ 	.short	0x0000
        /*0082*/ 	.short	0x0000
        /*0084*/ 	.byte	0x00, 0xf5, 0x21, 0x00


	//----- nvinfo : EIATTR_SPARSE_MMA_MASK
	.align		4
.L_65:
        /*0088*/ 	.byte	0x03, 0x50
        /*008a*/ 	.short	0x0000


	//----- nvinfo : EIATTR_MAXREG_COUNT
	.align		4
        /*008c*/ 	.byte	0x03, 0x1b
        /*008e*/ 	.short	0x00ff


	//----- nvinfo : EIATTR_MERCURY_ISA_VERSION
	.align		4
        /*0090*/ 	.byte	0x03, 0x5f
        /*0092*/ 	.short	0x0101


	//----- nvinfo : EIATTR_VRC_CTA_INIT_COUNT
	.align		4
        /*0094*/ 	.byte	0x02, 0x4a
	.zero		1
	.zero		1


	//----- nvinfo : EIATTR_EXIT_INSTR_OFFSETS
	.align		4
        /*0098*/ 	.byte	0x04, 0x1c
        /*009a*/ 	.short	(.L_67 - .L_66)


	//   ....[0]....
.L_66:
        /*009c*/ 	.word	0x000000c0


	//   ....[1]....
        /*00a0*/ 	.word	0x00000150


	//   ....[2]....
        /*00a4*/ 	.word	0x00000db0


	//   ....[3]....
        /*00a8*/ 	.word	0x00001420


	//   ....[4]....
        /*00ac*/ 	.word	0x000017e0


	//   ....[5]....
        /*00b0*/ 	.word	0x000019e0


	//   ....[6]....
        /*00b4*/ 	.word	0x00001db0


	//   ....[7]....
        /*00b8*/ 	.word	0x00001fc0


	//   ....[8]....
        /*00bc*/ 	.word	0x00002130


	//   ....[9]....
        /*00c0*/ 	.word	0x00002200


	//   ....[10]....
        /*00c4*/ 	.word	0x00002710


	//----- nvinfo : EIATTR_CRS_STACK_SIZE
	.align		4
.L_67:
        /*00c8*/ 	.byte	0x04, 0x1e
        /*00ca*/ 	.short	(.L_69 - .L_68)
.L_68:
        /*00cc*/ 	.word	0x00000000


	//----- nvinfo : EIATTR_CBANK_PARAM_SIZE
	.align		4
.L_69:
        /*00d0*/ 	.byte	0x03, 0x19
        /*00d2*/ 	.short	0x0030


	//----- nvinfo : EIATTR_PARAM_CBANK
	.align		4
        /*00d4*/ 	.byte	0x04, 0x0a
        /*00d6*/ 	.short	(.L_71 - .L_70)
	.align		4
.L_70:
        /*00d8*/ 	.word	index@(.nv.constant0.hwc2chw_u8)
        /*00dc*/ 	.short	0x0380
        /*00de*/ 	.short	0x0030


	//----- nvinfo : EIATTR_SW_WAR
	.align		4
.L_71:
        /*00e0*/ 	.byte	0x04, 0x36
        /*00e2*/ 	.short	(.L_73 - .L_72)
.L_72:
        /*00e4*/ 	.word	0x00000008
.L_73:


//--------------------- .nv.info.rgb2bgr          --------------------------
	.section	.nv.info.rgb2bgr,"",@"SHT_CUDA_INFO"
	.sectionflags	@""
	.align	4


	//----- nvinfo : EIATTR_CUDA_API_VERSION
	.align		4
        /*0000*/ 	.byte	0x04, 0x37
        /*0002*/ 	.short	(.L_75 - .L_74)
.L_74:
        /*0004*/ 	.word	0x00000082


	//----- nvinfo : EIATTR_KPARAM_INFO
	.align		4
.L_75:
        /*0008*/ 	.byte	0x04, 0x17
        /*000a*/ 	.short	(.L_77 - .L_76)
.L_76:
        /*000c*/ 	.word	0x00000000
        /*0010*/ 	.short	0x0003
        /*0012*/ 	.short	0x0014
        /*0014*/ 	.byte	0x00, 0xf0, 0x11, 0x00


	//----- nvinfo : EIATTR_KPARAM_INFO
	.align		4
.L_77:
        /*0018*/ 	.byte	0x04, 0x17
        /*001a*/ 	.short	(.L_79 - .L_78)
.L_78:
        /*001c*/ 	.word	0x00000000
        /*0020*/ 	.short	0x0002
        /*0022*/ 	.short	0x0010
        /*0024*/ 	.byte	0x00, 0xf0, 0x11, 0x00


	//----- nvinfo : EIATTR_KPARAM_INFO
	.align		4
.L_79:
        /*0028*/ 	.byte	0x04, 0x17
        /*002a*/ 	.short	(.L_81 - .L_80)
.L_80:
        /*002c*/ 	.word	0x00000000
        /*0030*/ 	.short	0x0001
        /*0032*/ 	.short	0x0008
        /*0034*/ 	.byte	0x00, 0xf5, 0x21, 0x00


	//----- nvinfo : EIATTR_KPARAM_INFO
	.align		4
.L_81:
        /*0038*/ 	.byte	0x04, 0x17
        /*003a*/ 	.short	(.L_83 - .L_82)
.L_82:
        /*003c*/ 	.word	0x00000000
        /*0040*/ 	.short	0x0000
        /*0042*/ 	.short	0x0000
        /*0044*/ 	.byte	0x00, 0xf5, 0x21, 0x00


	//----- nvinfo : EIATTR_SPARSE_MMA_MASK
	.align		4
.L_83:
        /*0048*/ 	.byte	0x03, 0x50
        /*004a*/ 	.short	0x0000


	//----- nvinfo : EIATTR_MAXREG_COUNT
	.align		4
        /*004c*/ 	.byte	0x03, 0x1b
        /*004e*/ 	.short	0x00ff


	//----- nvinfo : EIATTR_MERCURY_ISA_VERSION
	.align		4
        /*0050*/ 	.byte	0x03, 0x5f
        /*0052*/ 	.short	0x0101


	//----- nvinfo : EIATTR_VRC_CTA_INIT_COUNT
	.align		4
        /*0054*/ 	.byte	0x02, 0x4a
	.zero		1
	.zero		1


	//----- nvinfo : EIATTR_EXIT_INSTR_OFFSETS
	.align		4
        /*0058*/ 	.byte	0x04, 0x1c
        /*005a*/ 	.short	(.L_85 - .L_84)


	//   ....[0]....
.L_84:
        /*005c*/ 	.word	0x000000c0


	//   ....[1]....
        /*0060*/ 	.word	0x000001c0


	//----- nvinfo : EIATTR_CBANK_PARAM_SIZE
	.align		4
.L_85:
        /*0064*/ 	.byte	0x03, 0x19
        /*0066*/ 	.short	0x0018


	//----- nvinfo : EIATTR_PARAM_CBANK
	.align		4
        /*0068*/ 	.byte	0x04, 0x0a
        /*006a*/ 	.short	(.L_87 - .L_86)
	.align		4
.L_86:
        /*006c*/ 	.word	index@(.nv.constant0.rgb2bgr)
        /*0070*/ 	.short	0x0380
        /*0072*/ 	.short	0x0018


	//----- nvinfo : EIATTR_SW_WAR
	.align		4
.L_87:
        /*0074*/ 	.byte	0x04, 0x36
        /*0076*/ 	.short	(.L_89 - .L_88)
.L_88:
        /*0078*/ 	.word	0x00000008
.L_89:


//--------------------- .nv.callgraph             --------------------------
	.section	.nv.callgraph,"",@"SHT_CUDA_CALLGRAPH"
	.align	4
	.sectionentsize	8
	.align		4
        /*0000*/ 	.word	0x00000000
	.align		4
        /*0004*/ 	.word	0xffffffff
	.align		4
        /*0008*/ 	.word	0x00000000
	.align		4
        /*000c*/ 	.word	0xfffffffe
	.align		4
        /*0010*/ 	.word	0x00000000
	.align		4
        /*0014*/ 	.word	0xfffffffd
	.align		4
        /*0018*/ 	.word	0x00000000
	.align		4
        /*001c*/ 	.word	0xfffffffc


//--------------------- .text.hwc2chw_f32         --------------------------
	.section	.text.hwc2chw_f32,"ax",@progbits
	.align	128
        .global         hwc2chw_f32
        .type           hwc2chw_f32,@function
        .size           hwc2chw_f32,(.L_x_117 - hwc2chw_f32)
        .other          hwc2chw_f32,@"STO_CUDA_ENTRY STV_DEFAULT"
hwc2chw_f32:
.text.hwc2chw_f32:
[----:B------:R-:W-:Y:S01]  /*0000*/  LDC R1, c[0x0][0x37c] ;  /* 0x0000df00ff017b82 */ /* 0x000fe20000000800 */
[----:B------:R-:W0:Y:S07]  /*0010*/  S2R R0, SR_TID.Y ;  /* 0x0000000000007919 */ /* 0x000e2e0000002200 */
[----:B------:R-:W1:Y:S01]  /*0020*/  LDC R2, c[0x0][0x360] ;  /* 0x0000d800ff027b82 */ /* 0x000e620000000800 */
[----:B------:R-:W1:Y:S07]  /*0030*/  S2R R3, SR_TID.X ;  /* 0x0000000000037919 */ /* 0x000e6e0000002100 */
[----:B------:R-:W0:Y:S08]  /*0040*/  S2UR UR5, SR_CTAID.Y ;  /* 0x00000000000579c3 */ /* 0x000e300000002600 */
[----:B------:R-:W0:Y:S08]  /*0050*/  LDC R9, c[0x0][0x364] ;  /* 0x0000d900ff097b82 */ /* 0x000e300000000800 */
[----:B------:R-:W1:Y:S08]  /*0060*/  S2UR UR4, SR_CTAID.X ;  /* 0x00000000000479c3 */ /* 0x000e700000002500 */
[----:B------:R-:W2:Y:S01]  /*0070*/  LDC.64 R12, c[0x0][0x390] ;  /* 0x0000e400ff0c7b82 */ /* 0x000ea20000000a00 */
[----:B0-----:R-:W-:-:S02]  /*0080*/  IMAD R9, R9, UR5, R0 ;  /* 0x0000000509097c24 */ /* 0x001fc4000f8e0200 */
[----:B-1----:R-:W-:-:S03]  /*0090*/  IMAD R2, R2, UR4, R3 ;  /* 0x0000000402027c24 */ /* 0x002fc6000f8e0203 */
[----:B--2---:R-:W-:-:S04]  /*00a0*/  ISETP.GE.AND P0, PT, R9, R12, PT ;  /* 0x0000000c0900720c */ /* 0x004fc80003f06270 */
[----:B------:R-:W-:-:S13]  /*00b0*/  ISETP.GE.OR P0, PT, R2, R13, P0 ;  /* 0x0000000d0200720c */ /* 0x000fda0000706670 */
[----:B------:R-:W-:Y:S05]  /*00c0*/  @P0 EXIT ;  /* 0x000000000000094d */ /* 0x000fea0003800000 */
[----:B------:R-:W0:Y:S01]  /*00d0*/  LDC R0, c[0x0][0x398] ;  /* 0x0000e600ff007b82 */ /* 0x000e220000000800 */
[-C--:B------:R-:W-:Y:S01]  /*00e0*/  IMAD R9, R9, R13.reuse, R2 ;  /* 0x0000000d09097224 */ /* 0x080fe200078e0202 */
[----:B------:R-:W1:Y:S01]  /*00f0*/  LDCU.64 UR12, c[0x0][0x358] ;  /* 0x00006b00ff0c77ac */ /* 0x000e620008000a00 */
[----:B------:R-:W-:Y:S01]  /*0100*/  IMAD R12, R12, R13, RZ ;  /* 0x0000000d0c0c7224 */ /* 0x000fe200078e02ff */
[----:B0-----:R-:W-:Y:S01]  /*0110*/  ISETP.NE.AND P0, PT, R0, 0x3, PT ;  /* 0x000000030000780c */ /* 0x001fe20003f05270 */
[----:B------:R-:W-:-:S12]  /*0120*/  IMAD R10, R9, R0, RZ ;  /* 0x00000000090a7224 */ /* 0x000fd800078e02ff */
[----:B-1----:R-:W-:Y:S05]  /*0130*/  @!P0 BRA `(.L_x_0) ;  /* 0x0000001c00b88947 */ /* 0x002fea0003800000 */
[----:B------:R-:W-:-:S13]  /*0140*/  ISETP.GE.AND P0, PT, R0, 0x1, PT ;  /* 0x000000010000780c */ /* 0x000fda0003f06270 */
[----:B------:R-:W-:Y:S05]  /*0150*/  @!P0 EXIT ;  /* 0x000000000000894d */ /* 0x000fea0003800000 */
[----:B------:R-:W0:Y:S02]  /*0160*/  LDCU.128 UR8, c[0x0][0x3a0] ;  /* 0x00007400ff0877ac */ /* 0x000e240008000c00 */
[----:B0-----:R-:W-:Y:S02]  /*0170*/  UISETP.NE.U32.AND UP1, UPT, UR10, URZ, UPT ;  /* 0x000000ff0a00728c */ /* 0x001fe4000bf25070 */
[----:B------:R-:W-:Y:S02]  /*0180*/  UISETP.EQ.U32.AND UP0, UPT, UR8, URZ, UPT ;  /* 0x000000ff0800728c */ /* 0x000fe4000bf02070 */
[----:B------:R-:W-:-:S04]  /*0190*/  UISETP.NE.AND.EX UP1, UPT, UR11, URZ, UPT, UP1 ;  /* 0x000000ff0b00728c */ /* 0x000fc8000bf25310 */
[----:B------:R-:W-:-:S09]  /*01a0*/  UISETP.EQ.OR.EX UP0, UPT, UR9, URZ, !UP1, UP0 ;  /* 0x000000ff0900728c */ /* 0x000fd2000cf02700 */
[----:B------:R-:W-:Y:S05]  /*01b0*/  BRA.U UP0, `(.L_x_1) ;  /* 0x0000001500d07547 */ /* 0x000fea000b800000 */
[C---:B------:R-:W-:Y:S01]  /*01c0*/  ISETP.GE.U32.AND P0, PT, R0.reuse, 0x8, PT ;  /* 0x000000080000780c */ /* 0x040fe20003f06070 */
[----:B------:R-:W-:Y:S01]  /*01d0*/  HFMA2 R7, -RZ, RZ, 0, 0 ;  /* 0x00000000ff077431 */ /* 0x000fe200000001ff */
[----:B------:R-:W-:-:S11]  /*01e0*/  LOP3.LUT R8, R0, 0x7, RZ, 0xc0, !PT ;  /* 0x0000000700087812 */ /* 0x000fd600078ec0ff */
[----:B------:R-:W-:Y:S05]  /*01f0*/  @!P0 BRA `(.L_x_2) ;  /* 0x0000000800d48947 */ /* 0x000fea0003800000 */
[----:B------:R-:W0:Y:S01]  /*0200*/  LDC.64 R22, c[0x0][0x388] ;  /* 0x0000e200ff167b82 */ /* 0x000e220000000a00 */
[----:B------:R-:W-:Y:S01]  /*0210*/  UIADD3 UR6, UP0, UPT, UR8, 0x10, URZ ;  /* 0x0000001008067890 */ /* 0x000fe2000ff1e0ff */
[----:B------:R-:W-:Y:S01]  /*0220*/  LOP3.LUT R7, R0, 0x7ffffff8, RZ, 0xc0, !PT ;  /* 0x7ffffff800077812 */ /* 0x000fe200078ec0ff */
[----:B------:R-:W-:Y:S01]  /*0230*/  UIADD3 UR4, UP1, UPT, UR10, 0x10, URZ ;  /* 0x000000100a047890 */ /* 0x000fe2000ff3e0ff */
[----:B------:R-:W-:Y:S01]  /*0240*/  MOV R6, R10 ;  /* 0x0000000a00067202 */ /* 0x000fe20000000f00 */
[----:B------:R-:W-:Y:S01]  /*0250*/  UIADD3.X UR7, UPT, UPT, URZ, UR9, URZ, UP0, !UPT ;  /* 0x00000009ff077290 */ /* 0x000fe200087fe4ff */
[----:B------:R-:W-:Y:S01]  /*0260*/  MOV R5, R9 ;  /* 0x0000000900057202 */ /* 0x000fe20000000f00 */
[----:B------:R-:W-:Y:S01]  /*0270*/  UIADD3.X UR5, UPT, UPT, URZ, UR11, URZ, UP1, !UPT ;  /* 0x0000000bff057290 */ /* 0x000fe20008ffe4ff */
[----:B------:R-:W1:Y:S01]  /*0280*/  LDC.64 R20, c[0x0][0x380] ;  /* 0x0000e000ff147b82 */ /* 0x000e620000000a00 */
[----:B------:R-:W-:Y:S01]  /*0290*/  IADD3 R4, PT, PT, -R7, RZ, RZ ;  /* 0x000000ff07047210 */ /* 0x000fe20007ffe1ff */
[----:B------:R-:W2:Y:S01]  /*02a0*/  LDCU UR8, c[0x0][0x39c] ;  /* 0x00007380ff0877ac */ /* 0x000ea20008000800 */
[----:B------:R-:W-:-:S02]  /*02b0*/  MOV R14, UR6 ;  /* 0x00000006000e7c02 */ /* 0x000fc40008000f00 */
[----:B------:R-:W-:Y:S02]  /*02c0*/  MOV R18, UR4 ;  /* 0x0000000400127c02 */ /* 0x000fe40008000f00 */
[----:B------:R-:W-:Y:S02]  /*02d0*/  MOV R15, UR7 ;  /* 0x00000007000f7c02 */ /* 0x000fe40008000f00 */
[----:B------:R-:W-:-:S07]  /*02e0*/  MOV R19, UR5 ;  /* 0x0000000500137c02 */ /* 0x000fce0008000f00 */
.L_x_19:
[----:B------:R-:W3:Y:S01]  /*02f0*/  LDG.E.CONSTANT R24, desc[UR12][R18.64+-0x10] ;  /* 0xfffff00c12187981 */ /* 0x000ee2000c1e9900 */
[----:B-1----:R-:W-:-:S03]  /*0300*/  IMAD.WIDE R16, R6, 0x4, R20 ;  /* 0x0000000406107825 */ /* 0x002fc600078e0214 */
[----:B------:R-:W2:Y:S04]  /*0310*/  LDG.E.CONSTANT R0, desc[UR12][R14.64+-0x10] ;  /* 0xfffff00c0e007981 */ /* 0x000ea8000c1e9900 */
[----:B------:R-:W2:Y:S01]  /*0320*/  LDG.E.CONSTANT R3, desc[UR12][R16.64] ;  /* 0x0000000c10037981 */ /* 0x000ea2000c1e9900 */
[----:B------:R-:W-:Y:S01]  /*0330*/  BSSY.RECONVERGENT B2, `(.L_x_3) ;  /* 0x000000d000027945 */ /* 0x000fe20003800200 */
[----:B---3--:R-:W1:Y:S01]  /*0340*/  MUFU.RCP R2, R24 ;  /* 0x0000001800027308 */ /* 0x008e620000001000 */
[----:B--2---:R-:W-:-:S07]  /*0350*/  FFMA R3, R3, UR8, -R0 ;  /* 0x0000000803037c23 */ /* 0x004fce0008000800 */
[----:B------:R-:W2:Y:S01]  /*0360*/  FCHK P0, R3, R24 ;  /* 0x0000001803007302 */ /* 0x000ea20000000000 */
[----:B-1----:R-:W-:-:S04]  /*0370*/  FFMA R11, -R24, R2, 1 ;  /* 0x3f800000180b7423 */ /* 0x002fc80000000102 */
[----:B------:R-:W-:-:S04]  /*0380*/  FFMA R2, R2, R11, R2 ;  /* 0x0000000b02027223 */ /* 0x000fc80000000002 */
[----:B------:R-:W-:-:S04]  /*0390*/  FFMA R11, R3, R2, RZ ;  /* 0x00000002030b7223 */ /* 0x000fc800000000ff */
[----:B------:R-:W-:-:S04]  /*03a0*/  FFMA R0, -R24, R11, R3 ;  /* 0x0000000b18007223 */ /* 0x000fc80000000103 */
[----:B------:R-:W-:Y:S01]  /*03b0*/  FFMA R0, R2, R0, R11 ;  /* 0x0000000002007223 */ /* 0x000fe2000000000b */
[----:B--2---:R-:W-:Y:S06]  /*03c0*/  @!P0 BRA `(.L_x_4) ;  /* 0x00000000000c8947 */ /* 0x004fec0003800000 */
[----:B------:R-:W-:Y:S02]  /*03d0*/  MOV R0, R24 ;  /* 0x0000001800007202 */ /* 0x000fe40000000f00 */
[----:B------:R-:W-:-:S07]  /*03e0*/  MOV R26, 0x400 ;  /* 0x00000400001a7802 */ /* 0x000fce0000000f00 */
[----:B0-----:R-:W-:Y:S05]  /*03f0*/  CALL.REL.NOINC `($__internal_0_$__cuda_sm3x_div_rn_noftz_f32_slowpath) ;  /* 0x00000020003c7944 */ /* 0x001fea0003c00000 */
.L_x_4:
[----:B------:R-:W-:Y:S05]  /*0400*/  BSYNC.RECONVERGENT B2 ;  /* 0x0000000000027941 */ /* 0x000fea0003800200 */
.L_x_3:
[----:B------:R-:W2:Y:S04]  /*0410*/  LDG.E.CONSTANT R28, desc[UR12][R18.64+-0xc] ;  /* 0xfffff40c121c7981 */ /* 0x000ea8000c1e9900 */
[----:B------:R-:W3:Y:S04]  /*0420*/  LDG.E.CONSTANT R3, desc[UR12][R16.64+0x4] ;  /* 0x0000040c10037981 */ /* 0x000ee8000c1e9900 */
[----:B------:R-:W3:Y:S01]  /*0430*/  LDG.E.CONSTANT R2, desc[UR12][R14.64+-0xc] ;  /* 0xfffff40c0e027981 */ /* 0x000ee2000c1e9900 */
[----:B0-----:R-:W-:Y:S01]  /*0440*/  IMAD.WIDE R24, R5, 0x4, R22 ;  /* 0x0000000405187825 */ /* 0x001fe200078e0216 */
[----:B------:R-:W-:Y:S04]  /*0450*/  BSSY.RECONVERGENT B2, `(.L_x_5) ;  /* 0x000000f000027945 */ /* 0x000fe80003800200 */
[----:B------:R0:W-:Y:S01]  /*0460*/  STG.E desc[UR12][R24.64], R0 ;  /* 0x0000000018007986 */ /* 0x0001e2000c10190c */
[----:B--2---:R-:W1:Y:S01]  /*0470*/  MUFU.RCP R11, R28 ;  /* 0x0000001c000b7308 */ /* 0x004e620000001000 */
[----:B---3--:R-:W-:-:S07]  /*0480*/  FFMA R3, R3, UR8, -R2 ;  /* 0x0000000803037c23 */ /* 0x008fce0008000802 */
[----:B------:R-:W2:Y:S01]  /*0490*/  FCHK P0, R3, R28 ;  /* 0x0000001c03007302 */ /* 0x000ea20000000000 */
[----:B-1----:R-:W-:-:S04]  /*04a0*/  FFMA R26, -R28, R11, 1 ;  /* 0x3f8000001c1a7423 */ /* 0x002fc8000000010b */
[----:B------:R-:W-:-:S04]  /*04b0*/  FFMA R26, R11, R26, R11 ;  /* 0x0000001a0b1a7223 */ /* 0x000fc8000000000b */
[----:B------:R-:W-:-:S04]  /*04c0*/  FFMA R11, R3, R26, RZ ;  /* 0x0000001a030b7223 */ /* 0x000fc800000000ff */
[----:B------:R-:W-:-:S04]  /*04d0*/  FFMA R2, -R28, R11, R3 ;  /* 0x0000000b1c027223 */ /* 0x000fc80000000103 */
[----:B------:R-:W-:Y:S01]  /*04e0*/  FFMA R11, R26, R2, R11 ;  /* 0x000000021a0b7223 */ /* 0x000fe2000000000b */
[----:B0-2---:R-:W-:Y:S06]  /*04f0*/  @!P0 BRA `(.L_x_6) ;  /* 0x0000000000108947 */ /* 0x005fec0003800000 */
[----:B------:R-:W-:Y:S02]  /*0500*/  MOV R0, R28 ;  /* 0x0000001c00007202 */ /* 0x000fe40000000f00 */
[----:B------:R-:W-:-:S07]  /*0510*/  MOV R26, 0x530 ;  /* 0x00000530001a7802 */ /* 0x000fce0000000f00 */
[----:B------:R-:W-:Y:S05]  /*0520*/  CALL.REL.NOINC `($__internal_0_$__cuda_sm3x_div_rn_noftz_f32_slowpath) ;  /* 0x0000001c00f07944 */ /* 0x000fea0003c00000 */
[----:B------:R-:W-:-:S07]  /*0530*/  MOV R11, R0 ;  /* 0x00000000000b7202 */ /* 0x000fce0000000f00 */
.L_x_6:
[----:B------:R-:W-:Y:S05]  /*0540*/  BSYNC.RECONVERGENT B2 ;  /* 0x0000000000027941 */ /* 0x000fea0003800200 */
.L_x_5:
[----:B------:R-:W2:Y:S04]  /*0550*/  LDG.E.CONSTANT R26, desc[UR12][R18.64+-0x8] ;  /* 0xfffff80c121a7981 */ /* 0x000ea8000c1e9900 */
[----:B------:R-:W3:Y:S04]  /*0560*/  LDG.E.CONSTANT R3, desc[UR12][R16.64+0x8] ;  /* 0x0000080c10037981 */ /* 0x000ee8000c1e9900 */
[----:B------:R-:W3:Y:S01]  /*0570*/  LDG.E.CONSTANT R0, desc[UR12][R14.64+-0x8] ;  /* 0xfffff80c0e007981 */ /* 0x000ee2000c1e9900 */
[----:B------:R-:W-:Y:S01]  /*0580*/  IMAD.WIDE R24, R12, 0x4, R24 ;  /* 0x000000040c187825 */ /* 0x000fe200078e0218 */
        /* <DEDUP_REMOVED lines=14> */
.L_x_8:
[----:B------:R-:W-:Y:S05]  /*0670*/  BSYNC.RECONVERGENT B2 ;  /* 0x0000000000027941 */ /* 0x000fea0003800200 */
.L_x_7:
        /* <DEDUP_REMOVED lines=19> */
.L_x_10:
[----:B------:R-:W-:Y:S05]  /*07b0*/  BSYNC.RECONVERGENT B2 ;  /* 0x0000000000027941 */ /* 0x000fea0003800200 */
.L_x_9:
        /* <DEDUP_REMOVED lines=18> */
.L_x_12:
[----:B------:R-:W-:Y:S05]  /*08e0*/  BSYNC.RECONVERGENT B2 ;  /* 0x0000000000027941 */ /* 0x000fea0003800200 */
.L_x_11:
        /* <DEDUP_REMOVED lines=19> */
.L_x_14:
[----:B------:R-:W-:Y:S05]  /*0a20*/  BSYNC.RECONVERGENT B2 ;  /* 0x0000000000027941 */ /* 0x000fea0003800200 */
.L_x_13:
        /* <DEDUP_REMOVED lines=18> */
.L_x_16:
[----:B------:R-:W-:Y:S05]  /*0b50*/  BSYNC.RECONVERGENT B2 ;  /* 0x0000000000027941 */ /* 0x000fea0003800200 */
.L_x_15:
        /* <DEDUP_REMOVED lines=19> */
.L_x_18:
[----:B------:R-:W-:Y:S05]  /*0c90*/  BSYNC.RECONVERGENT B2 ;  /* 0x0000000000027941 */ /* 0x000fea0003800200 */
.L_x_17:
[----:B------:R-:W-:Y:S01]  /*0ca0*/  IMAD.WIDE R24, R12, 0x4, R24 ;  /* 0x000000040c187825 */ /* 0x000fe200078e0218 */
[----:B------:R-:W-:Y:S02]  /*0cb0*/  IADD3 R4, PT, PT, R4, 0x8, RZ ;  /* 0x0000000804047810 */ /* 0x000fe40007ffe0ff */
[----:B------:R-:W-:Y:S02]  /*0cc0*/  IADD3 R14, P1, PT, R14, 0x20, RZ ;  /* 0x000000200e0e7810 */ /* 0x000fe40007f3e0ff */
[----:B------:R3:W-:Y:S01]  /*0cd0*/  STG.E desc[UR12][R24.64], R11 ;  /* 0x0000000b18007986 */ /* 0x0007e2000c10190c */
[----:B------:R-:W-:Y:S02]  /*0ce0*/  ISETP.NE.AND P0, PT, R4, RZ, PT ;  /* 0x000000ff0400720c */ /* 0x000fe40003f05270 */
[----:B------:R-:W-:Y:S02]  /*0cf0*/  IADD3 R18, P2, PT, R18, 0x20, RZ ;  /* 0x0000002012127810 */ /* 0x000fe40007f5e0ff */
[----:B------:R-:W-:-:S02]  /*0d00*/  IADD3.X R15, PT, PT, RZ, R15, RZ, P1, !PT ;  /* 0x0000000fff0f7210 */ /* 0x000fc40000ffe4ff */
[----:B------:R-:W-:Y:S02]  /*0d10*/  IADD3.X R19, PT, PT, RZ, R19, RZ, P2, !PT ;  /* 0x00000013ff137210 */ /* 0x000fe400017fe4ff */
[----:B------:R-:W-:Y:S02]  /*0d20*/  LEA R5, R12, R5, 0x3 ;  /* 0x000000050c057211 */ /* 0x000fe400078e18ff */
[----:B------:R-:W-:-:S03]  /*0d30*/  IADD3 R6, PT, PT, R6, 0x8, RZ ;  /* 0x0000000806067810 */ /* 0x000fc60007ffe0ff */
[----:B---3--:R-:W-:Y:S05]  /*0d40*/  @P0 BRA `(.L_x_19) ;  /* 0xfffffff400680947 */ /* 0x008fea000383ffff */
.L_x_2:
[----:B------:R-:W-:-:S13]  /*0d50*/  ISETP.NE.AND P0, PT, R8, RZ, PT ;  /* 0x000000ff0800720c */ /* 0x000fda0003f05270 */
[----:B------:R-:W-:Y:S05]  /*0d60*/  @!P0 EXIT ;  /* 0x000000000000894d */ /* 0x000fea0003800000 */
[----:B------:R-:W0:Y:S01]  /*0d70*/  LDCU UR4, c[0x0][0x398] ;  /* 0x00007300ff0477ac */ /* 0x000e220008000800 */
[----:B------:R-:W-:Y:S01]  /*0d80*/  ISETP.GE.U32.AND P0, PT, R8, 0x4, PT ;  /* 0x000000040800780c */ /* 0x000fe20003f06070 */
[----:B0-----:R-:W-:-:S12]  /*0d90*/  ULOP3.LUT UR4, UR4, 0x3, URZ, 0xc0, !UPT ;  /* 0x0000000304047892 */ /* 0x001fd8000f8ec0ff */
[----:B------:R-:W-:Y:S05]  /*0da0*/  @!P0 BRA `(.L_x_20) ;  /* 0x0000000400708947 */ /* 0x000fea0003800000 */
[----:B------:R-:W0:Y:S08]  /*0db0*/  LDC.64 R14, c[0x0][0x3a8] ;  /* 0x0000ea00ff0e7b82 */ /* 0x000e300000000a00 */
[----:B------:R-:W1:Y:S08]  /*0dc0*/  LDC.64 R18, c[0x0][0x380] ;  /* 0x0000e000ff127b82 */ /* 0x000e700000000a00 */
[----:B------:R-:W2:Y:S01]  /*0dd0*/  LDC.64 R16, c[0x0][0x3a0] ;  /* 0x0000e800ff107b82 */ /* 0x000ea20000000a00 */
[----:B------:R-:W-:Y:S01]  /*0de0*/  IADD3 R3, PT, PT, R10, R7, RZ ;  /* 0x000000070a037210 */ /* 0x000fe20007ffe0ff */
[----:B------:R-:W3:Y:S01]  /*0df0*/  LDCU UR5, c[0x0][0x39c] ;  /* 0x00007380ff0577ac */ /* 0x000ee20008000800 */
[----:B0-----:R-:W-:-:S05]  /*0e00*/  IMAD.WIDE.U32 R14, R7, 0x4, R14 ;  /* 0x00000004070e7825 */ /* 0x001fca00078e000e */
[----:B------:R-:W4:Y:S01]  /*0e10*/  LDG.E.CONSTANT R4, desc[UR12][R14.64] ;  /* 0x0000000c0e047981 */ /* 0x000f22000c1e9900 */
[----:B-1----:R-:W-:-:S05]  /*0e20*/  IMAD.WIDE R18, R3, 0x4, R18 ;  /* 0x0000000403127825 */ /* 0x002fca00078e0212 */
[----:B------:R-:W3:Y:S01]  /*0e30*/  LDG.E.CONSTANT R3, desc[UR12][R18.64] ;  /* 0x0000000c12037981 */ /* 0x000ee2000c1e9900 */
[----:B--2---:R-:W-:-:S05]  /*0e40*/  IMAD.WIDE.U32 R16, R7, 0x4, R16 ;  /* 0x0000000407107825 */ /* 0x004fca00078e0010 */
[----:B------:R-:W3:Y:S01]  /*0e50*/  LDG.E.CONSTANT R0, desc[UR12][R16.64] ;  /* 0x0000000c10007981 */ /* 0x000ee2000c1e9900 */
[----:B------:R-:W-:Y:S01]  /*0e60*/  BSSY.RECONVERGENT B2, `(.L_x_21) ;  /* 0x000000d000027945 */ /* 0x000fe20003800200 */
[----:B----4-:R-:W0:Y:S01]  /*0e70*/  MUFU.RCP R2, R4 ;  /* 0x0000000400027308 */ /* 0x010e220000001000 */
[----:B---3--:R-:W-:Y:S01]  /*0e80*/  FFMA R3, R3, UR5, -R0 ;  /* 0x0000000503037c23 */ /* 0x008fe20008000800 */
[----:B0-----:R-:W-:-:S06]  /*0e90*/  FFMA R5, -R4, R2, 1 ;  /* 0x3f80000004057423 */ /* 0x001fcc0000000102 */
[----:B------:R-:W0:Y:S01]  /*0ea0*/  FCHK P0, R3, R4 ;  /* 0x0000000403007302 */ /* 0x000e220000000000 */
[----:B------:R-:W-:-:S04]  /*0eb0*/  FFMA R2, R2, R5, R2 ;  /* 0x0000000502027223 */ /* 0x000fc80000000002 */
[----:B------:R-:W-:-:S04]  /*0ec0*/  FFMA R5, R3, R2, RZ ;  /* 0x0000000203057223 */ /* 0x000fc800000000ff */
[----:B------:R-:W-:-:S04]  /*0ed0*/  FFMA R0, -R4, R5, R3 ;  /* 0x0000000504007223 */ /* 0x000fc80000000103 */
[----:B------:R-:W-:Y:S01]  /*0ee0*/  FFMA R0, R2, R0, R5 ;  /* 0x0000000002007223 */ /* 0x000fe20000000005 */
[----:B0-----:R-:W-:Y:S06]  /*0ef0*/  @!P0 BRA `(.L_x_22) ;  /* 0x00000000000c8947 */ /* 0x001fec0003800000 */
[----:B------:R-:W-:Y:S02]  /*0f00*/  MOV R0, R4 ;  /* 0x0000000400007202 */ /* 0x000fe40000000f00 */
[----:B------:R-:W-:-:S07]  /*0f10*/  MOV R26, 0xf30 ;  /* 0x00000f30001a7802 */ /* 0x000fce0000000f00 */
[----:B------:R-:W-:Y:S05]  /*0f20*/  CALL.REL.NOINC `($__internal_0_$__cuda_sm3x_div_rn_noftz_f32_slowpath) ;  /* 0x0000001400707944 */ /* 0x000fea0003c00000 */
.L_x_22:
[----:B------:R-:W-:Y:S05]  /*0f30*/  BSYNC.RECONVERGENT B2 ;  /* 0x0000000000027941 */ /* 0x000fea0003800200 */
.L_x_21:
[----:B------:R-:W2:Y:S01]  /*0f40*/  LDG.E.CONSTANT R8, desc[UR12][R14.64+0x4] ;  /* 0x0000040c0e087981 */ /* 0x000ea2000c1e9900 */
[----:B------:R-:W0:Y:S01]  /*0f50*/  LDC.64 R4, c[0x0][0x388] ;  /* 0x0000e200ff047b82 */ /* 0x000e220000000a00 */
[----:B------:R-:W1:Y:S02]  /*0f60*/  LDCU UR5, c[0x0][0x39c] ;  /* 0x00007380ff0577ac */ /* 0x000e640008000800 */
[----:B------:R-:W1:Y:S04]  /*0f70*/  LDG.E.CONSTANT R2, desc[UR12][R18.64+0x4] ;  /* 0x0000040c12027981 */ /* 0x000e68000c1e9900 */
[----:B------:R-:W1:Y:S01]  /*0f80*/  LDG.E.CONSTANT R11, desc[UR12][R16.64+0x4] ;  /* 0x0000040c100b7981 */ /* 0x000e62000c1e9900 */
[----:B------:R-:W-:Y:S01]  /*0f90*/  IMAD R3, R12, R7, R9 ;  /* 0x000000070c037224 */ /* 0x000fe200078e0209 */
[----:B------:R-:W-:Y:S03]  /*0fa0*/  BSSY.RECONVERGENT B2, `(.L_x_23) ;  /* 0x0000010000027945 */ /* 0x000fe60003800200 */
[----:B0-----:R-:W-:-:S05]  /*0fb0*/  IMAD.WIDE R4, R3, 0x4, R4 ;  /* 0x0000000403047825 */ /* 0x001fca00078e0204 */
[----:B------:R0:W-:Y:S01]  /*0fc0*/  STG.E desc[UR12][R4.64], R0 ;  /* 0x0000000004007986 */ /* 0x0001e2000c10190c */
[----:B--2---:R-:W2:Y:S01]  /*0fd0*/  MUFU.RCP R6, R8 ;  /* 0x0000000800067308 */ /* 0x004ea20000001000 */
[----:B-1----:R-:W-:-:S07]  /*0fe0*/  FFMA R3, R2, UR5, -R11 ;  /* 0x0000000502037c23 */ /* 0x002fce000800080b */
[----:B------:R-:W1:Y:S01]  /*0ff0*/  FCHK P0, R3, R8 ;  /* 0x0000000803007302 */ /* 0x000e620000000000 */
[----:B--2---:R-:W-:-:S04]  /*1000*/  FFMA R13, -R8, R6, 1 ;  /* 0x3f800000080d7423 */ /* 0x004fc80000000106 */
[----:B------:R-:W-:-:S04]  /*1010*/  FFMA R6, R6, R13, R6 ;  /* 0x0000000d06067223 */ /* 0x000fc80000000006 */
[----:B------:R-:W-:-:S04]  /*1020*/  FFMA R11, R3, R6, RZ ;  /* 0x00000006030b7223 */ /* 0x000fc800000000ff */
[----:B------:R-:W-:-:S04]  /*1030*/  FFMA R2, -R8, R11, R3 ;  /* 0x0000000b08027223 */ /* 0x000fc80000000103 */
[----:B------:R-:W-:Y:S01]  /*1040*/  FFMA R11, R6, R2, R11 ;  /* 0x00000002060b7223 */ /* 0x000fe2000000000b */
[----:B01----:R-:W-:Y:S06]  /*1050*/  @!P0 BRA `(.L_x_24) ;  /* 0x0000000000108947 */ /* 0x003fec0003800000 */
[----:B------:R-:W-:Y:S02]  /*1060*/  MOV R0, R8 ;  /* 0x0000000800007202 */ /* 0x000fe40000000f00 */
[----:B------:R-:W-:-:S07]  /*1070*/  MOV R26, 0x1090 ;  /* 0x00001090001a7802 */ /* 0x000fce0000000f00 */
[----:B------:R-:W-:Y:S05]  /*1080*/  CALL.REL.NOINC `($__internal_0_$__cuda_sm3x_div_rn_noftz_f32_slowpath) ;  /* 0x0000001400187944 */ /* 0x000fea0003c00000 */
[----:B------:R-:W-:-:S07]  /*1090*/  MOV R11, R0 ;  /* 0x00000000000b7202 */ /* 0x000fce0000000f00 */
.L_x_24:
[----:B------:R-:W-:Y:S05]  /*10a0*/  BSYNC.RECONVERGENT B2 ;  /* 0x0000000000027941 */ /* 0x000fea0003800200 */
.L_x_23:
[----:B------:R-:W2:Y:S01]  /*10b0*/  LDG.E.CONSTANT R6, desc[UR12][R14.64+0x8] ;  /* 0x0000080c0e067981 */ /* 0x000ea2000c1e9900 */
[----:B------:R-:W0:Y:S03]  /*10c0*/  LDCU UR5, c[0x0][0x39c] ;  /* 0x00007380ff0577ac */ /* 0x000e260008000800 */
[----:B------:R-:W0:Y:S04]  /*10d0*/  LDG.E.CONSTANT R3, desc[UR12][R18.64+0x8] ;  /* 0x0000080c12037981 */ /* 0x000e28000c1e9900 */
[----:B------:R-:W0:Y:S01]  /*10e0*/  LDG.E.CONSTANT R0, desc[UR12][R16.64+0x8] ;  /* 0x0000080c10007981 */ /* 0x000e22000c1e9900 */
[----:B------:R-:W-:Y:S01]  /*10f0*/  IMAD.WIDE R4, R12, 0x4, R4 ;  /* 0x000000040c047825 */ /* 0x000fe200078e0204 */
[----:B------:R-:W-:Y:S04]  /*1100*/  BSSY.RECONVERGENT B2, `(.L_x_25) ;  /* 0x000000e000027945 */ /* 0x000fe80003800200 */
[----:B------:R1:W-:Y:S01]  /*1110*/  STG.E desc[UR12][R4.64], R11 ;  /* 0x0000000b04007986 */ /* 0x0003e2000c10190c */
[----:B--2---:R-:W2:Y:S01]  /*1120*/  MUFU.RCP R2, R6 ;  /* 0x0000000600027308 */ /* 0x004ea20000001000 */
[----:B0-----:R-:W-:-:S07]  /*1130*/  FFMA R3, R3, UR5, -R0 ;  /* 0x0000000503037c23 */ /* 0x001fce0008000800 */
[----:B------:R-:W0:Y:S01]  /*1140*/  FCHK P0, R3, R6 ;  /* 0x0000000603007302 */ /* 0x000e220000000000 */
        /* <DEDUP_REMOVED lines=9> */
.L_x_26:
[----:B------:R-:W-:Y:S05]  /*11e0*/  BSYNC.RECONVERGENT B2 ;  /* 0x0000000000027941 */ /* 0x000fea0003800200 */
.L_x_25:
        /* <DEDUP_REMOVED lines=20> */
.L_x_28:
[----:B------:R-:W-:Y:S05]  /*1330*/  BSYNC.RECONVERGENT B2 ;  /* 0x0000000000027941 */ /* 0x000fea0003800200 */
.L_x_27:
[----:B------:R-:W-:Y:S01]  /*1340*/  IMAD.WIDE R4, R12, 0x4, R4 ;  /* 0x000000040c047825 */ /* 0x000fe200078e0204 */
[----:B------:R-:W-:-:S04]  /*1350*/  IADD3 R7, PT, PT, R7, 0x4, RZ ;  /* 0x0000000407077810 */ /* 0x000fc80007ffe0ff */
[----:B------:R0:W-:Y:S03]  /*1360*/  STG.E desc[UR12][R4.64], R11 ;  /* 0x0000000b04007986 */ /* 0x0001e6000c10190c */
.L_x_20:
[----:B------:R-:W-:-:S13]  /*1370*/  ISETP.NE.AND P0, PT, RZ, UR4, PT ;  /* 0x00000004ff007c0c */ /* 0x000fda000bf05270 */
[----:B------:R-:W-:Y:S05]  /*1380*/  @!P0 EXIT ;  /* 0x000000000000894d */ /* 0x000fea0003800000 */
[----:B------:R-:W-:-:S09]  /*1390*/  UISETP.NE.AND UP0, UPT, UR4, 0x1, UPT ;  /* 0x000000010400788c */ /* 0x000fd2000bf05270 */
[----:B------:R-:W-:Y:S05]  /*13a0*/  BRA.U !UP0, `(.L_x_29) ;  /* 0x0000000108cc7547 */ /* 0x000fea000b800000 */
[----:B0-----:R-:W0:Y:S08]  /*13b0*/  LDC.64 R4, c[0x0][0x3a8] ;  /* 0x0000ea00ff047b82 */ /* 0x001e300000000a00 */
        /* <DEDUP_REMOVED lines=23> */
.L_x_31:
[----:B------:R-:W-:Y:S05]  /*1530*/  BSYNC.RECONVERGENT B2 ;  /* 0x0000000000027941 */ /* 0x000fea0003800200 */
.L_x_30:
        /* <DEDUP_REMOVED lines=22> */
.L_x_33:
[----:B------:R-:W-:Y:S05]  /*16a0*/  BSYNC.RECONVERGENT B2 ;  /* 0x0000000000027941 */ /* 0x000fea0003800200 */
.L_x_32:
[----:B------:R-:W-:Y:S01]  /*16b0*/  IMAD.WIDE R18, R12, 0x4, R18 ;  /* 0x000000040c127825 */ /* 0x000fe200078e0212 */
[----:B------:R-:W-:-:S04]  /*16c0*/  IADD3 R7, PT, PT, R7, 0x2, RZ ;  /* 0x0000000207077810 */ /* 0x000fc80007ffe0ff */
[----:B------:R1:W-:Y:S03]  /*16d0*/  STG.E desc[UR12][R18.64], R5 ;  /* 0x0000000512007986 */ /* 0x0003e6000c10190c */
.L_x_29:
[----:B------:R-:W2:Y:S02]  /*16e0*/  LDC R0, c[0x0][0x398] ;  /* 0x0000e600ff007b82 */ /* 0x000ea40000000800 */
[----:B--2---:R-:W-:-:S04]  /*16f0*/  LOP3.LUT R0, R0, 0x1, RZ, 0xc0, !PT ;  /* 0x0000000100007812 */ /* 0x004fc800078ec0ff */
[----:B------:R-:W-:-:S13]  /*1700*/  ISETP.NE.U32.AND P0, PT, R0, 0x1, PT ;  /* 0x000000010000780c */ /* 0x000fda0003f05070 */
[----:B------:R-:W-:Y:S05]  /*1710*/  @P0 EXIT ;  /* 0x000000000000094d */ /* 0x000fea0003800000 */
[----:B------:R-:W2:Y:S08]  /*1720*/  LDC.64 R14, c[0x0][0x3a8] ;  /* 0x0000ea00ff0e7b82 */ /* 0x000eb00000000a00 */
[----:B01----:R-:W0:Y:S08]  /*1730*/  LDC.64 R4, c[0x0][0x380] ;  /* 0x0000e000ff047b82 */ /* 0x003e300000000a00 */
[----:B------:R-:W1:Y:S01]  /*1740*/  LDC.64 R2, c[0x0][0x3a0] ;  /* 0x0000e800ff027b82 */ /* 0x000e620000000a00 */
[----:B------:R-:W-:Y:S01]  /*1750*/  IADD3 R11, PT, PT, R10, R7, RZ ;  /* 0x000000070a0b7210 */ /* 0x000fe20007ffe0ff */
[----:B------:R-:W3:Y:S01]  /*1760*/  LDCU UR4, c[0x0][0x39c] ;  /* 0x00007380ff0477ac */ /* 0x000ee20008000800 */
[----:B--2---:R-:W-:-:S06]  /*1770*/  IMAD.WIDE.U32 R14, R7, 0x4, R14 ;  /* 0x00000004070e7825 */ /* 0x004fcc00078e000e */
[----:B------:R-:W2:Y:S01]  /*1780*/  LDG.E.CONSTANT R14, desc[UR12][R14.64] ;  /* 0x0000000c0e0e7981 */ /* 0x000ea2000c1e9900 */
[----:B0-----:R-:W-:-:S04]  /*1790*/  IMAD.WIDE R4, R11, 0x4, R4 ;  /* 0x000000040b047825 */ /* 0x001fc800078e0204 */
[----:B-1----:R-:W-:Y:S02]  /*17a0*/  IMAD.WIDE.U32 R10, R7, 0x4, R2 ;  /* 0x00000004070a7825 */ /* 0x002fe400078e0002 */
[----:B------:R-:W3:Y:S04]  /*17b0*/  LDG.E.CONSTANT R3, desc[UR12][R4.64] ;  /* 0x0000000c04037981 */ /* 0x000ee8000c1e9900 */
[----:B------:R-:W3:Y:S01]  /*17c0*/  LDG.E.CONSTANT R10, desc[UR12][R10.64] ;  /* 0x0000000c0a0a7981 */ /* 0x000ee2000c1e9900 */
[----:B------:R-:W-:Y:S01]  /*17d0*/  BSSY.RECONVERGENT B2, `(.L_x_34) ;  /* 0x000000d000027945 */ /* 0x000fe20003800200 */
[----:B--2---:R-:W0:Y:S01]  /*17e0*/  MUFU.RCP R0, R14 ;  /* 0x0000000e00007308 */ /* 0x004e220000001000 */
        /* <DEDUP_REMOVED lines=11> */
.L_x_35:
[----:B------:R-:W-:Y:S05]  /*18a0*/  BSYNC.RECONVERGENT B2 ;  /* 0x0000000000027941 */ /* 0x000fea0003800200 */
.L_x_34:
[----:B------:R-:W0:Y:S01]  /*18b0*/  LDC.64 R2, c[0x0][0x388] ;  /* 0x0000e200ff027b82 */ /* 0x000e220000000a00 */
[----:B------:R-:W-:-:S04]  /*18c0*/  IMAD R7, R12, R7, R9 ;  /* 0x000000070c077224 */ /* 0x000fc800078e0209 */
[----:B0-----:R-:W-:-:S05]  /*18d0*/  IMAD.WIDE R2, R7, 0x4, R2 ;  /* 0x0000000407027825 */ /* 0x001fca00078e0202 */
[----:B------:R-:W-:Y:S01]  /*18e0*/  STG.E desc[UR12][R2.64], R0 ;  /* 0x0000000002007986 */ /* 0x000fe2000c10190c */
[----:B------:R-:W-:Y:S05]  /*18f0*/  EXIT ;  /* 0x000000000000794d */ /* 0x000fea0003800000 */
.L_x_1:
[C---:B------:R-:W-:Y:S01]  /*1900*/  ISETP.GE.U32.AND P0, PT, R0.reuse, 0x8, PT ;  /* 0x000000080000780c */ /* 0x040fe20003f06070 */
[----:B------:R-:W-:Y:S01]  /*1910*/  HFMA2 R11, -RZ, RZ, 0, 0 ;  /* 0x00000000ff0b7431 */ /* 0x000fe200000001ff */
[----:B------:R-:W-:-:S04]  /*1920*/  LOP3.LUT R30, R0, 0x7, RZ, 0xc0, !PT ;  /* 0x00000007001e7812 */ /* 0x000fc800078ec0ff */
[----:B------:R-:W-:-:S07]  /*1930*/  ISETP.NE.AND P1, PT, R30, RZ, PT ;  /* 0x000000ff1e00720c */ /* 0x000fce0003f25270 */
[----:B------:R-:W-:Y:S06]  /*1940*/  @!P0 BRA `(.L_x_36) ;  /* 0x0000000000c48947 */ /* 0x000fec0003800000 */
[----:B------:R-:W0:Y:S01]  /*1950*/  LDC.64 R2, c[0x0][0x388] ;  /* 0x0000e200ff027b82 */ /* 0x000e220000000a00 */
[----:B------:R-:W1:Y:S01]  /*1960*/  LDCU.64 UR4, c[0x0][0x380] ;  /* 0x00007000ff0477ac */ /* 0x000e620008000a00 */
[----:B------:R-:W-:Y:S02]  /*1970*/  LOP3.LUT R11, R0, 0x7ffffff8, RZ, 0xc0, !PT ;  /* 0x7ffffff8000b7812 */ /* 0x000fe400078ec0ff */
[----:B------:R-:W-:Y:S01]  /*1980*/  MOV R8, R10 ;  /* 0x0000000a00087202 */ /* 0x000fe20000000f00 */
[----:B------:R-:W2:Y:S01]  /*1990*/  LDCU UR6, c[0x0][0x39c] ;  /* 0x00007380ff0677ac */ /* 0x000ea20008000800 */
[----:B------:R-:W-:Y:S02]  /*19a0*/  MOV R13, R9 ;  /* 0x00000009000d7202 */ /* 0x000fe40000000f00 */
[----:B------:R-:W-:Y:S01]  /*19b0*/  IADD3 R24, PT, PT, -R11, RZ, RZ ;  /* 0x000000ff0b187210 */ /* 0x000fe20007ffe1ff */
[----:B-1----:R-:W-:-:S04]  /*19c0*/  UIADD3 UR4, UP0, UPT, UR4, 0x10, URZ ;  /* 0x0000001004047890 */ /* 0x002fc8000ff1e0ff */
[----:B--2---:R-:W-:-:S12]  /*19d0*/  UIADD3.X UR5, UPT, UPT, URZ, UR5, URZ, UP0, !UPT ;  /* 0x00000005ff057290 */ /* 0x004fd800087fe4ff */
.L_x_37:
[----:B---3--:R-:W-:Y:S02]  /*19e0*/  MOV R14, UR4 ;  /* 0x00000004000e7c02 */ /* 0x008fe40008000f00 */
[----:B------:R-:W-:-:S03]  /*19f0*/  MOV R15, UR5 ;  /* 0x00000005000f7c02 */ /* 0x000fc60008000f00 */
[----:B------:R-:W-:-:S05]  /*1a00*/  IMAD.WIDE R14, R8, 0x4, R14 ;  /* 0x00000004080e7825 */ /* 0x000fca00078e020e */
[----:B------:R-:W2:Y:S04]  /*1a10*/  LDG.E.CONSTANT R4, desc[UR12][R14.64+-0x10] ;  /* 0xfffff00c0e047981 */ /* 0x000ea8000c1e9900 */
[----:B------:R-:W3:Y:S04]  /*1a20*/  LDG.E.CONSTANT R16, desc[UR12][R14.64+-0xc] ;  /* 0xfffff40c0e107981 */ /* 0x000ee8000c1e9900 */
[----:B------:R-:W4:Y:S04]  /*1a30*/  LDG.E.CONSTANT R22, desc[UR12][R14.64+-0x8] ;  /* 0xfffff80c0e167981 */ /* 0x000f28000c1e9900 */
[----:B------:R-:W5:Y:S04]  /*1a40*/  LDG.E.CONSTANT R23, desc[UR12][R14.64+-0x4] ;  /* 0xfffffc0c0e177981 */ /* 0x000f68000c1e9900 */
[----:B------:R-:W5:Y:S04]  /*1a50*/  LDG.E.CONSTANT R25, desc[UR12][R14.64] ;  /* 0x0000000c0e197981 */ /* 0x000f68000c1e9900 */
[----:B------:R-:W5:Y:S04]  /*1a60*/  LDG.E.CONSTANT R26, desc[UR12][R14.64+0x4] ;  /* 0x0000040c0e1a7981 */ /* 0x000f68000c1e9900 */
[----:B------:R-:W5:Y:S04]  /*1a70*/  LDG.E.CONSTANT R27, desc[UR12][R14.64+0x8] ;  /* 0x0000080c0e1b7981 */ /* 0x000f68000c1e9900 */
[----:B------:R1:W5:Y:S01]  /*1a80*/  LDG.E.CONSTANT R28, desc[UR12][R14.64+0xc] ;  /* 0x00000c0c0e1c7981 */ /* 0x000362000c1e9900 */
[----:B0-----:R-:W-:Y:S01]  /*1a90*/  IMAD.WIDE R20, R13, 0x4, R2 ;  /* 0x000000040d147825 */ /* 0x001fe200078e0202 */
[----:B------:R-:W-:-:S02]  /*1aa0*/  IADD3 R24, PT, PT, R24, 0x8, RZ ;  /* 0x0000000818187810 */ /* 0x000fc40007ffe0ff */
[----:B------:R-:W-:Y:S02]  /*1ab0*/  LEA R13, R12, R13, 0x3 ;  /* 0x0000000d0c0d7211 */ /* 0x000fe400078e18ff */
[----:B------:R-:W-:Y:S01]  /*1ac0*/  ISETP.NE.AND P0, PT, R24, RZ, PT ;  /* 0x000000ff1800720c */ /* 0x000fe20003f05270 */
[----:B------:R-:W-:Y:S01]  /*1ad0*/  IMAD.WIDE R18, R12, 0x4, R20 ;  /* 0x000000040c127825 */ /* 0x000fe200078e0214 */
[----:B------:R-:W-:-:S03]  /*1ae0*/  IADD3 R8, PT, PT, R8, 0x8, RZ ;  /* 0x0000000808087810 */ /* 0x000fc60007ffe0ff */
[----:B--2---:R-:W-:Y:S01]  /*1af0*/  FMUL R29, R4, UR6 ;  /* 0x00000006041d7c20 */ /* 0x004fe20008400000 */
[----:B------:R-:W-:-:S04]  /*1b00*/  IMAD.WIDE R4, R12, 0x4, R18 ;  /* 0x000000040c047825 */ /* 0x000fc800078e0212 */
[----:B---3--:R-:W-:Y:S01]  /*1b10*/  FMUL R31, R16, UR6 ;  /* 0x00000006101f7c20 */ /* 0x008fe20008400000 */
[----:B------:R0:W-:Y:S01]  /*1b20*/  STG.E desc[UR12][R20.64], R29 ;  /* 0x0000001d14007986 */ /* 0x0001e2000c10190c */
[----:B------:R-:W-:-:S04]  /*1b30*/  IMAD.WIDE R6, R12, 0x4, R4 ;  /* 0x000000040c067825 */ /* 0x000fc800078e0204 */
[----:B----4-:R-:W-:Y:S01]  /*1b40*/  FMUL R33, R22, UR6 ;  /* 0x0000000616217c20 */ /* 0x010fe20008400000 */
[----:B------:R2:W-:Y:S01]  /*1b50*/  STG.E desc[UR12][R18.64], R31 ;  /* 0x0000001f12007986 */ /* 0x0005e2000c10190c */
[----:B-----5:R-:W-:Y:S01]  /*1b60*/  FMUL R35, R23, UR6 ;  /* 0x0000000617237c20 */ /* 0x020fe20008400000 */
[C---:B------:R-:W-:Y:S02]  /*1b70*/  IMAD.WIDE R16, R12.reuse, 0x4, R6 ;  /* 0x000000040c107825 */ /* 0x040fe400078e0206 */
[----:B------:R3:W-:Y:S02]  /*1b80*/  STG.E desc[UR12][R4.64], R33 ;  /* 0x0000002104007986 */ /* 0x0007e4000c10190c */
[----:B------:R-:W-:Y:S02]  /*1b90*/  FMUL R25, R25, UR6 ;  /* 0x0000000619197c20 */ /* 0x000fe40008400000 */
[----:B------:R3:W-:Y:S01]  /*1ba0*/  STG.E desc[UR12][R6.64], R35 ;  /* 0x0000002306007986 */ /* 0x0007e2000c10190c */
[----:B-1----:R-:W-:-:S04]  /*1bb0*/  IMAD.WIDE R14, R12, 0x4, R16 ;  /* 0x000000040c0e7825 */ /* 0x002fc800078e0210 */
[----:B0-----:R-:W-:Y:S01]  /*1bc0*/  FMUL R21, R26, UR6 ;  /* 0x000000061a157c20 */ /* 0x001fe20008400000 */
[----:B------:R3:W-:Y:S01]  /*1bd0*/  STG.E desc[UR12][R16.64], R25 ;  /* 0x0000001910007986 */ /* 0x0007e2000c10190c */
[----:B------:R-:W-:Y:S01]  /*1be0*/  FMUL R27, R27, UR6 ;  /* 0x000000061b1b7c20 */ /* 0x000fe20008400000 */
[----:B------:R-:W-:Y:S02]  /*1bf0*/  IMAD.WIDE R22, R12, 0x4, R14 ;  /* 0x000000040c167825 */ /* 0x000fe400078e020e */
[----:B------:R3:W-:Y:S02]  /*1c00*/  STG.E desc[UR12][R14.64], R21 ;  /* 0x000000150e007986 */ /* 0x0007e4000c10190c */
[----:B------:R-:W-:Y:S02]  /*1c10*/  FMUL R29, R28, UR6 ;  /* 0x000000061c1d7c20 */ /* 0x000fe40008400000 */
[----:B------:R3:W-:Y:S01]  /*1c20*/  STG.E desc[UR12][R22.64], R27 ;  /* 0x0000001b16007986 */ /* 0x0007e2000c10190c */
[----:B--2---:R-:W-:-:S05]  /*1c30*/  IMAD.WIDE R18, R12, 0x4, R22 ;  /* 0x000000040c127825 */ /* 0x004fca00078e0216 */
[----:B------:R3:W-:Y:S01]  /*1c40*/  STG.E desc[UR12][R18.64], R29 ;  /* 0x0000001d12007986 */ /* 0x0007e2000c10190c */
[----:B------:R-:W-:Y:S05]  /*1c50*/  @P0 BRA `(.L_x_37) ;  /* 0xfffffffc00600947 */ /* 0x000fea000383ffff */
.L_x_36:
[----:B------:R-:W-:Y:S05]  /*1c60*/  @!P1 EXIT ;  /* 0x000000000000994d */ /* 0x000fea0003800000 */
[----:B------:R-:W-:Y:S02]  /*1c70*/  ISETP.GE.U32.AND P0, PT, R30, 0x4, PT ;  /* 0x000000041e00780c */ /* 0x000fe40003f06070 */
[----:B---3--:R-:W-:-:S04]  /*1c80*/  LOP3.LUT R22, R0, 0x3, RZ, 0xc0, !PT ;  /* 0x0000000300167812 */ /* 0x008fc800078ec0ff */
[----:B------:R-:W-:-:S07]  /*1c90*/  ISETP.NE.AND P1, PT, R22, RZ, PT ;  /* 0x000000ff1600720c */ /* 0x000fce0003f25270 */
[----:B------:R-:W-:Y:S06]  /*1ca0*/  @!P0 BRA `(.L_x_38) ;  /* 0x00000000005c8947 */ /* 0x000fec0003800000 */
[----:B------:R-:W0:Y:S01]  /*1cb0*/  LDC.64 R2, c[0x0][0x380] ;  /* 0x0000e000ff027b82 */ /* 0x000e220000000a00 */
[-C--:B------:R-:W-:Y:S01]  /*1cc0*/  IADD3 R5, PT, PT, R10, R11.reuse, RZ ;  /* 0x0000000b0a057210 */ /* 0x080fe20007ffe0ff */
[----:B------:R-:W1:Y:S04]  /*1cd0*/  LDCU UR4, c[0x0][0x39c] ;  /* 0x00007380ff0477ac */ /* 0x000e680008000800 */
[----:B0-----:R-:W-:Y:S02]  /*1ce0*/  IMAD.WIDE R2, R5, 0x4, R2 ;  /* 0x0000000405027825 */ /* 0x001fe400078e0202 */
[----:B------:R-:W0:Y:S03]  /*1cf0*/  LDC.64 R4, c[0x0][0x388] ;  /* 0x0000e200ff047b82 */ /* 0x000e260000000a00 */
[----:B------:R-:W1:Y:S04]  /*1d00*/  LDG.E.CONSTANT R8, desc[UR12][R2.64] ;  /* 0x0000000c02087981 */ /* 0x000e68000c1e9900 */
[----:B------:R-:W2:Y:S04]  /*1d10*/  LDG.E.CONSTANT R16, desc[UR12][R2.64+0x4] ;  /* 0x0000040c02107981 */ /* 0x000ea8000c1e9900 */
[----:B------:R-:W3:Y:S04]  /*1d20*/  LDG.E.CONSTANT R18, desc[UR12][R2.64+0x8] ;  /* 0x0000080c02127981 */ /* 0x000ee8000c1e9900 */
[----:B------:R4:W5:Y:S01]  /*1d30*/  LDG.E.CONSTANT R20, desc[UR12][R2.64+0xc] ;  /* 0x00000c0c02147981 */ /* 0x000962000c1e9900 */
[----:B------:R-:W-:Y:S01]  /*1d40*/  IMAD R7, R12, R11, R9 ;  /* 0x0000000b0c077224 */ /* 0x000fe200078e0209 */
[----:B------:R-:W-:-:S03]  /*1d50*/  IADD3 R11, PT, PT, R11, 0x4, RZ ;  /* 0x000000040b0b7810 */ /* 0x000fc60007ffe0ff */
[----:B0-----:R-:W-:-:S04]  /*1d60*/  IMAD.WIDE R4, R7, 0x4, R4 ;  /* 0x0000000407047825 */ /* 0x001fc800078e0204 */
[----:B------:R-:W-:-:S04]  /*1d70*/  IMAD.WIDE R6, R12, 0x4, R4 ;  /* 0x000000040c067825 */ /* 0x000fc800078e0204 */
[----:B------:R-:W-:-:S04]  /*1d80*/  IMAD.WIDE R14, R12, 0x4, R6 ;  /* 0x000000040c0e7825 */ /* 0x000fc800078e0206 */
[----:B----4-:R-:W-:-:S04]  /*1d90*/  IMAD.WIDE R2, R12, 0x4, R14 ;  /* 0x000000040c027825 */ /* 0x010fc800078e020e */
[----:B-1----:R-:W-:Y:S01]  /*1da0*/  FMUL R13, R8, UR4 ;  /* 0x00000004080d7c20 */ /* 0x002fe20008400000 */
[----:B--2---:R-:W-:-:S04]  /*1db0*/  FMUL R17, R16, UR4 ;  /* 0x0000000410117c20 */ /* 0x004fc80008400000 */
[----:B------:R0:W-:Y:S01]  /*1dc0*/  STG.E desc[UR12][R4.64], R13 ;  /* 0x0000000d04007986 */ /* 0x0001e2000c10190c */
[----:B---3--:R-:W-:-:S03]  /*1dd0*/  FMUL R19, R18, UR4 ;  /* 0x0000000412137c20 */ /* 0x008fc60008400000 */
[----:B------:R0:W-:Y:S01]  /*1de0*/  STG.E desc[UR12][R6.64], R17 ;  /* 0x0000001106007986 */ /* 0x0001e2000c10190c */
[----:B-----5:R-:W-:-:S03]  /*1df0*/  FMUL R21, R20, UR4 ;  /* 0x0000000414157c20 */ /* 0x020fc60008400000 */
[----:B------:R0:W-:Y:S04]  /*1e00*/  STG.E desc[UR12][R14.64], R19 ;  /* 0x000000130e007986 */ /* 0x0001e8000c10190c */
[----:B------:R0:W-:Y:S02]  /*1e10*/  STG.E desc[UR12][R2.64], R21 ;  /* 0x0000001502007986 */ /* 0x0001e4000c10190c */
.L_x_38:
[----:B------:R-:W-:Y:S05]  /*1e20*/  @!P1 EXIT ;  /* 0x000000000000994d */ /* 0x000fea0003800000 */
[----:B------:R-:W-:Y:S02]  /*1e30*/  ISETP.NE.AND P0, PT, R22, 0x1, PT ;  /* 0x000000011600780c */ /* 0x000fe40003f05270 */
[----:B------:R-:W-:-:S04]  /*1e40*/  LOP3.LUT R0, R0, 0x1, RZ, 0xc0, !PT ;  /* 0x0000000100007812 */ /* 0x000fc800078ec0ff */
[----:B------:R-:W-:-:S07]  /*1e50*/  ISETP.NE.U32.AND P1, PT, R0, 0x1, PT ;  /* 0x000000010000780c */ /* 0x000fce0003f25070 */
[----:B------:R-:W-:Y:S06]  /*1e60*/  @!P0 BRA `(.L_x_39) ;  /* 0x00000000003c8947 */ /* 0x000fec0003800000 */
[----:B0-----:R-:W0:Y:S01]  /*1e70*/  LDC.64 R2, c[0x0][0x380] ;  /* 0x0000e000ff027b82 */ /* 0x001e220000000a00 */
[-C--:B------:R-:W-:Y:S01]  /*1e80*/  IADD3 R5, PT, PT, R10, R11.reuse, RZ ;  /* 0x0000000b0a057210 */ /* 0x080fe20007ffe0ff */
[----:B------:R-:W1:Y:S04]  /*1e90*/  LDCU UR4, c[0x0][0x39c] ;  /* 0x00007380ff0477ac */ /* 0x000e680008000800 */
[----:B0-----:R-:W-:Y:S02]  /*1ea0*/  IMAD.WIDE R2, R5, 0x4, R2 ;  /* 0x0000000405027825 */ /* 0x001fe400078e0202 */
[----:B------:R-:W0:Y:S03]  /*1eb0*/  LDC.64 R4, c[0x0][0x388] ;  /* 0x0000e200ff047b82 */ /* 0x000e260000000a00 */
[----:B------:R-:W1:Y:S04]  /*1ec0*/  LDG.E.CONSTANT R0, desc[UR12][R2.64] ;  /* 0x0000000c02007981 */ /* 0x000e68000c1e9900 */
[----:B------:R-:W2:Y:S01]  /*1ed0*/  LDG.E.CONSTANT R8, desc[UR12][R2.64+0x4] ;  /* 0x0000040c02087981 */ /* 0x000ea2000c1e9900 */
[----:B------:R-:W-:Y:S01]  /*1ee0*/  IMAD R7, R12, R11, R9 ;  /* 0x0000000b0c077224 */ /* 0x000fe200078e0209 */
[----:B------:R-:W-:-:S03]  /*1ef0*/  IADD3 R11, PT, PT, R11, 0x2, RZ ;  /* 0x000000020b0b7810 */ /* 0x000fc60007ffe0ff */
[----:B0-----:R-:W-:-:S04]  /*1f00*/  IMAD.WIDE R4, R7, 0x4, R4 ;  /* 0x0000000407047825 */ /* 0x001fc800078e0204 */
[----:B------:R-:W-:-:S04]  /*1f10*/  IMAD.WIDE R6, R12, 0x4, R4 ;  /* 0x000000040c067825 */ /* 0x000fc800078e0204 */
[----:B-1----:R-:W-:Y:S01]  /*1f20*/  FMUL R13, R0, UR4 ;  /* 0x00000004000d7c20 */ /* 0x002fe20008400000 */
[----:B--2---:R-:W-:-:S04]  /*1f30*/  FMUL R15, R8, UR4 ;  /* 0x00000004080f7c20 */ /* 0x004fc80008400000 */
[----:B------:R1:W-:Y:S04]  /*1f40*/  STG.E desc[UR12][R4.64], R13 ;  /* 0x0000000d04007986 */ /* 0x0003e8000c10190c */
[----:B------:R1:W-:Y:S02]  /*1f50*/  STG.E desc[UR12][R6.64], R15 ;  /* 0x0000000f06007986 */ /* 0x0003e4000c10190c */
.L_x_39:
[----:B------:R-:W-:Y:S05]  /*1f60*/  @P1 EXIT ;  /* 0x000000000000194d */ /* 0x000fea0003800000 */
[----:B0-----:R-:W0:Y:S01]  /*1f70*/  LDC.64 R2, c[0x0][0x380] ;  /* 0x0000e000ff027b82 */ /* 0x001e220000000a00 */
[-C--:B-1----:R-:W-:Y:S01]  /*1f80*/  IADD3 R5, PT, PT, R10, R11.reuse, RZ ;  /* 0x0000000b0a057210 */ /* 0x082fe20007ffe0ff */
[----:B------:R-:W1:Y:S04]  /*1f90*/  LDCU UR4, c[0x0][0x39c] ;  /* 0x00007380ff0477ac */ /* 0x000e680008000800 */
[----:B0-----:R-:W-:Y:S02]  /*1fa0*/  IMAD.WIDE R2, R5, 0x4, R2 ;  /* 0x0000000405027825 */ /* 0x001fe400078e0202 */
[----:B------:R-:W0:Y:S04]  /*1fb0*/  LDC.64 R4, c[0x0][0x388] ;  /* 0x0000e200ff047b82 */ /* 0x000e280000000a00 */
[----:B------:R-:W1:Y:S01]  /*1fc0*/  LDG.E.CONSTANT R2, desc[UR12][R2.64] ;  /* 0x0000000c02027981 */ /* 0x000e62000c1e9900 */
[----:B------:R-:W-:-:S04]  /*1fd0*/  IMAD R9, R12, R11, R9 ;  /* 0x0000000b0c097224 */ /* 0x000fc800078e0209 */
[----:B0-----:R-:W-:-:S04]  /*1fe0*/  IMAD.WIDE R4, R9, 0x4, R4 ;  /* 0x0000000409047825 */ /* 0x001fc800078e0204 */
[----:B-1----:R-:W-:-:S05]  /*1ff0*/  FMUL R7, R2, UR4 ;  /* 0x0000000402077c20 */ /* 0x002fca0008400000 */
[----:B------:R-:W-:Y:S01]  /*2000*/  STG.E desc[UR12][R4.64], R7 ;  /* 0x0000000704007986 */ /* 0x000fe2000c10190c */
[----:B------:R-:W-:Y:S05]  /*2010*/  EXIT ;  /* 0x000000000000794d */ /* 0x000fea0003800000 */
.L_x_0:
[----:B------:R-:W0:Y:S01]  /*2020*/  LDC.64 R2, c[0x0][0x380] ;  /* 0x0000e000ff027b82 */ /* 0x000e220000000a00 */
[----:B------:R-:W1:Y:S01]  /*2030*/  LDCU.128 UR8, c[0x0][0x3a0] ;  /* 0x00007400ff0877ac */ /* 0x000e620008000c00 */
[----:B------:R-:W2:Y:S01]  /*2040*/  LDCU UR4, c[0x0][0x39c] ;  /* 0x00007380ff0477ac */ /* 0x000ea20008000800 */
[----:B0-----:R-:W-:-:S05]  /*2050*/  IMAD.WIDE R10, R10, 0x4, R2 ;  /* 0x000000040a0a7825 */ /* 0x001fca00078e0202 */
[----:B------:R-:W2:Y:S04]  /*2060*/  LDG.E.CONSTANT R6, desc[UR12][R10.64] ;  /* 0x0000000c0a067981 */ /* 0x000ea8000c1e9900 */
[----:B------:R-:W3:Y:S04]  /*2070*/  LDG.E.CONSTANT R5, desc[UR12][R10.64+0x4] ;  /* 0x0000040c0a057981 */ /* 0x000ee8000c1e9900 */
[----:B------:R-:W4:Y:S01]  /*2080*/  LDG.E.CONSTANT R4, desc[UR12][R10.64+0x8] ;  /* 0x0000080c0a047981 */ /* 0x000f22000c1e9900 */
[----:B-1----:R-:W-:Y:S02]  /*2090*/  UISETP.NE.U32.AND UP1, UPT, UR10, URZ, UPT ;  /* 0x000000ff0a00728c */ /* 0x002fe4000bf25070 */
[----:B------:R-:W-:-:S02]  /*20a0*/  UISETP.EQ.U32.AND UP0, UPT, UR8, URZ, UPT ;  /* 0x000000ff0800728c */ /* 0x000fc4000bf02070 */
[----:B------:R-:W-:-:S04]  /*20b0*/  UISETP.NE.AND.EX UP1, UPT, UR11, URZ, UPT, UP1 ;  /* 0x000000ff0b00728c */ /* 0x000fc8000bf25310 */
[----:B------:R-:W-:Y:S01]  /*20c0*/  UISETP.EQ.OR.EX UP0, UPT, UR9, URZ, !UP1, UP0 ;  /* 0x000000ff0900728c */ /* 0x000fe2000cf02700 */
[----:B--2---:R-:W-:Y:S01]  /*20d0*/  FMUL R6, R6, UR4 ;  /* 0x0000000406067c20 */ /* 0x004fe20008400000 */
[----:B---3--:R-:W-:Y:S01]  /*20e0*/  FMUL R5, R5, UR4 ;  /* 0x0000000405057c20 */ /* 0x008fe20008400000 */
[----:B----4-:R-:W-:-:S06]  /*20f0*/  FMUL R4, R4, UR4 ;  /* 0x0000000404047c20 */ /* 0x010fcc0008400000 */
[----:B------:R-:W-:Y:S05]  /*2100*/  BRA.U UP0, `(.L_x_40) ;  /* 0x0000000100d87547 */ /* 0x000fea000b800000 */
[----:B------:R-:W0:Y:S08]  /*2110*/  LDC.64 R14, c[0x0][0x3a8] ;  /* 0x0000ea00ff0e7b82 */ /* 0x000e300000000a00 */
[----:B------:R-:W1:Y:S01]  /*2120*/  LDC.64 R10, c[0x0][0x3a0] ;  /* 0x0000e800ff0a7b82 */ /* 0x000e620000000a00 */
[----:B0-----:R-:W2:Y:S04]  /*2130*/  LDG.E.CONSTANT R0, desc[UR12][R14.64] ;  /* 0x0000000c0e007981 */ /* 0x001ea8000c1e9900 */
[----:B-1----:R-:W3:Y:S01]  /*2140*/  LDG.E.CONSTANT R3, desc[UR12][R10.64] ;  /* 0x0000000c0a037981 */ /* 0x002ee2000c1e9900 */
[----:B------:R-:W-:Y:S01]  /*2150*/  BSSY.RECONVERGENT B2, `(.L_x_41) ;  /* 0x000000d000027945 */ /* 0x000fe20003800200 */
[----:B--2---:R-:W0:Y:S01]  /*2160*/  MUFU.RCP R7, R0 ;  /* 0x0000000000077308 */ /* 0x004e220000001000 */
[----:B---3--:R-:W-:-:S07]  /*2170*/  FADD R3, R6, -R3 ;  /* 0x8000000306037221 */ /* 0x008fce0000000000 */
[----:B------:R-:W1:Y:S01]  /*2180*/  FCHK P0, R3, R0 ;  /* 0x0000000003007302 */ /* 0x000e620000000000 */
[----:B0-----:R-:W-:-:S04]  /*2190*/  FFMA R2, -R0, R7, 1 ;  /* 0x3f80000000027423 */ /* 0x001fc80000000107 */
[----:B------:R-:W-:-:S04]  /*21a0*/  FFMA R2, R7, R2, R7 ;  /* 0x0000000207027223 */ /* 0x000fc80000000007 */
[----:B------:R-:W-:-:S04]  /*21b0*/  FFMA R7, R3, R2, RZ ;  /* 0x0000000203077223 */ /* 0x000fc800000000ff */
[----:B------:R-:W-:-:S04]  /*21c0*/  FFMA R6, -R0, R7, R3 ;  /* 0x0000000700067223 */ /* 0x000fc80000000103 */
[----:B------:R-:W-:Y:S01]  /*21d0*/  FFMA R6, R2, R6, R7 ;  /* 0x0000000602067223 */ /* 0x000fe20000000007 */
[----:B-1----:R-:W-:Y:S06]  /*21e0*/  @!P0 BRA `(.L_x_42) ;  /* 0x00000000000c8947 */ /* 0x002fec0003800000 */
[----:B------:R-:W-:-:S07]  /*21f0*/  MOV R26, 0x2210 ;  /* 0x00002210001a7802 */ /* 0x000fce0000000f00 */
[----:B------:R-:W-:Y:S05]  /*2200*/  CALL.REL.NOINC `($__internal_0_$__cuda_sm3x_div_rn_noftz_f32_slowpath) ;  /* 0x0000000000b87944 */ /* 0x000fea0003c00000 */
[----:B------:R-:W-:-:S07]  /*2210*/  MOV R6, R0 ;  /* 0x0000000000067202 */ /* 0x000fce0000000f00 */
.L_x_42:
[----:B------:R-:W-:Y:S05]  /*2220*/  BSYNC.RECONVERGENT B2 ;  /* 0x0000000000027941 */ /* 0x000fea0003800200 */
.L_x_41:
        /* <DEDUP_REMOVED lines=17> */
.L_x_44:
[----:B------:R-:W-:Y:S05]  /*2340*/  BSYNC.RECONVERGENT B2 ;  /* 0x0000000000027941 */ /* 0x000fea0003800200 */
.L_x_43:
        /* <DEDUP_REMOVED lines=17> */
.L_x_45:
[----:B------:R-:W-:Y:S05]  /*2460*/  BSYNC.RECONVERGENT B2 ;  /* 0x0000000000027941 */ /* 0x000fea0003800200 */
.L_x_40:
[----:B------:R-:W0:Y:S02]  /*2470*/  LDC.64 R2, c[0x0][0x388] ;  /* 0x0000e200ff027b82 */ /* 0x000e240000000a00 */
[----:B0-----:R-:W-:-:S05]  /*2480*/  IMAD.WIDE R2, R9, 0x4, R2 ;  /* 0x0000000409027825 */ /* 0x001fca00078e0202 */
[----:B------:R-:W-:Y:S01]  /*2490*/  STG.E desc[UR12][R2.64], R6 ;  /* 0x0000000602007986 */ /* 0x000fe2000c10190c */
[----:B------:R-:W-:-:S05]  /*24a0*/  IMAD.WIDE R8, R12, 0x4, R2 ;  /* 0x000000040c087825 */ /* 0x000fca00078e0202 */
[----:B------:R-:W-:Y:S01]  /*24b0*/  STG.E desc[UR12][R8.64], R5 ;  /* 0x0000000508007986 */ /* 0x000fe2000c10190c */
[----:B------:R-:W-:-:S05]  /*24c0*/  IMAD.WIDE R12, R12, 0x4, R8 ;  /* 0x000000040c0c7825 */ /* 0x000fca00078e0208 */
[----:B------:R-:W-:Y:S01]  /*24d0*/  STG.E desc[UR12][R12.64], R4 ;  /* 0x000000040c007986 */ /* 0x000fe2000c10190c */
[----:B------:R-:W-:Y:S05]  /*24e0*/  EXIT ;  /* 0x000000000000794d */ /* 0x000fea0003800000 */
        .weak           $__internal_0_$__cuda_sm3x_div_rn_noftz_f32_slowpath
        .type           $__internal_0_$__cuda_sm3x_div_rn_noftz_f32_slowpath,@function
        .size           $__internal_0_$__cuda_sm3x_div_rn_noftz_f32_slowpath,(.L_x_117 - $__internal_0_$__cuda_sm3x_div_rn_noftz_f32_slowpath)
$__internal_0_$__cuda_sm3x_div_rn_noftz_f32_slowpath:
[----:B------:R-:W-:Y:S01]  /*24f0*/  SHF.R.U32.HI R2, RZ, 0x17, R0 ;  /* 0x00000017ff027819 */ /* 0x000fe20000011600 */
[----:B------:R-:W-:Y:S01]  /*2500*/  BSSY.RECONVERGENT B0, `(.L_x_46) ;  /* 0x0000062000007945 */ /* 0x000fe20003800200 */
[----:B------:R-:W-:Y:S02]  /*2510*/  SHF.R.U32.HI R27, RZ, 0x17, R3 ;  /* 0x00000017ff1b7819 */ /* 0x000fe40000011603 */
[----:B------:R-:W-:Y:S02]  /*2520*/  LOP3.LUT R2, R2, 0xff, RZ, 0xc0, !PT ;  /* 0x000000ff02027812 */ /* 0x000fe400078ec0ff */
[----:B------:R-:W-:Y:S02]  /*2530*/  LOP3.LUT R27, R27, 0xff, RZ, 0xc0, !PT ;  /* 0x000000ff1b1b7812 */ /* 0x000fe400078ec0ff */
[----:B------:R-:W-:Y:S02]  /*2540*/  IADD3 R28, PT, PT, R2, -0x1, RZ ;  /* 0xffffffff021c7810 */ /* 0x000fe40007ffe0ff */
[----:B------:R-:W-:-:S02]  /*2550*/  IADD3 R13, PT, PT, R27, -0x1, RZ ;  /* 0xffffffff1b0d7810 */ /* 0x000fc40007ffe0ff */
[----:B------:R-:W-:-:S04]  /*2560*/  ISETP.GT.U32.AND P0, PT, R28, 0xfd, PT ;  /* 0x000000fd1c00780c */ /* 0x000fc80003f04070 */
[----:B------:R-:W-:-:S13]  /*2570*/  ISETP.GT.U32.OR P0, PT, R13, 0xfd, P0 ;  /* 0x000000fd0d00780c */ /* 0x000fda0000704470 */
[----:B------:R-:W-:Y:S01]  /*2580*/  @!P0 MOV R11, RZ ;  /* 0x000000ff000b8202 */ /* 0x000fe20000000f00 */
[----:B------:R-:W-:Y:S06]  /*2590*/  @!P0 BRA `(.L_x_47) ;  /* 0x00000000005c8947 */ /* 0x000fec0003800000 */
[----:B------:R-:W-:Y:S02]  /*25a0*/  FSETP.GTU.FTZ.AND P0, PT, |R3|, +INF , PT ;  /* 0x7f8000000300780b */ /* 0x000fe40003f1c200 */
[----:B------:R-:W-:-:S04]  /*25b0*/  FSETP.GTU.FTZ.AND P1, PT, |R0|, +INF , PT ;  /* 0x7f8000000000780b */ /* 0x000fc80003f3c200 */
[----:B------:R-:W-:-:S13]  /*25c0*/  PLOP3.LUT P0, PT, P0, P1, PT, 0xf8, 0x8f ;  /* 0x00000000008f781c */ /* 0x000fda0000703f70 */
[----:B------:R-:W-:Y:S05]  /*25d0*/  @P0 BRA `(.L_x_48) ;  /* 0x00000004004c0947 */ /* 0x000fea0003800000 */
[----:B------:R-:W-:-:S13]  /*25e0*/  LOP3.LUT P0, RZ, R0, 0x7fffffff, R3, 0xc8, !PT ;  /* 0x7fffffff00ff7812 */ /* 0x000fda000780c803 */
[----:B------:R-:W-:Y:S05]  /*25f0*/  @!P0 BRA `(.L_x_49) ;  /* 0x00000004003c8947 */ /* 0x000fea0003800000 */
[C---:B------:R-:W-:Y:S02]  /*2600*/  FSETP.NEU.FTZ.AND P2, PT, |R3|.reuse, +INF , PT ;  /* 0x7f8000000300780b */ /* 0x040fe40003f5d200 */
[----:B------:R-:W-:Y:S02]  /*2610*/  FSETP.NEU.FTZ.AND P1, PT, |R0|, +INF , PT ;  /* 0x7f8000000000780b */ /* 0x000fe40003f3d200 */
[----:B------:R-:W-:-:S11]  /*2620*/  FSETP.NEU.FTZ.AND P0, PT, |R3|, +INF , PT ;  /* 0x7f8000000300780b */ /* 0x000fd60003f1d200 */
[----:B------:R-:W-:Y:S05]  /*2630*/  @!P1 BRA !P2, `(.L_x_49) ;  /* 0x00000004002c9947 */ /* 0x000fea0005000000 */
[----:B------:R-:W-:-:S04]  /*2640*/  LOP3.LUT P2, RZ, R3, 0x7fffffff, RZ, 0xc0, !PT ;  /* 0x7fffffff03ff7812 */ /* 0x000fc8000784c0ff */
[----:B------:R-:W-:-:S13]  /*2650*/  PLOP3.LUT P1, PT, P1, P2, PT, 0x2f, 0xf2 ;  /* 0x0000000000f2781c */ /* 0x000fda0000f24577 */
[----:B------:R-:W-:Y:S05]  /*2660*/  @P1 BRA `(.L_x_50) ;  /* 0x0000000400181947 */ /* 0x000fea0003800000 */
[----:B------:R-:W-:-:S04]  /*2670*/  LOP3.LUT P1, RZ, R0, 0x7fffffff, RZ, 0xc0, !PT ;  /* 0x7fffffff00ff7812 */ /* 0x000fc8000782c0ff */
[----:B------:R-:W-:-:S13]  /*2680*/  PLOP3.LUT P0, PT, P0, P1, PT, 0x2f, 0xf2 ;  /* 0x0000000000f2781c */ /* 0x000fda0000702577 */
[----:B------:R-:W-:Y:S05]  /*2690*/  @P0 BRA `(.L_x_51) ;  /* 0x0000000400000947 */ /* 0x000fea0003800000 */
[----:B------:R-:W-:Y:S02]  /*26a0*/  ISETP.GE.AND P0, PT, R13, RZ, PT ;  /* 0x000000ff0d00720c */ /* 0x000fe40003f06270 */
[----:B------:R-:W-:-:S11]  /*26b0*/  ISETP.GE.AND P1, PT, R28, RZ, PT ;  /* 0x000000ff1c00720c */ /* 0x000fd60003f26270 */
[----:B------:R-:W-:Y:S01]  /*26c0*/  @P0 MOV R11, RZ ;  /* 0x000000ff000b0202 */ /* 0x000fe20000000f00 */
[----:B------:R-:W-:Y:S01]  /*26d0*/  @!P0 FFMA R3, R3, 1.84467440737095516160e+19, RZ ;  /* 0x5f80000003038823 */ /* 0x000fe200000000ff */
[----:B------:R-:W-:Y:S01]  /*26e0*/  @!P0 MOV R11, 0xffffffc0 ;  /* 0xffffffc0000b8802 */ /* 0x000fe20000000f00 */
[----:B------:R-:W-:-:S03]  /*26f0*/  @!P1 FFMA R0, R0, 1.84467440737095516160e+19, RZ ;  /* 0x5f80000000009823 */ /* 0x000fc600000000ff */
[----:B------:R-:W-:-:S07]  /*2700*/  @!P1 IADD3 R11, PT, PT, R11, 0x40, RZ ;  /* 0x000000400b0b9810 */ /* 0x000fce0007ffe0ff */
.L_x_47:
[----:B------:R-:W-:Y:S01]  /*2710*/  LEA R29, R2, 0xc0800000, 0x17 ;  /* 0xc0800000021d7811 */ /* 0x000fe200078eb8ff */
[----:B------:R-:W-:Y:S01]  /*2720*/  BSSY.RECONVERGENT B1, `(.L_x_52) ;  /* 0x0000036000017945 */ /* 0x000fe20003800200 */
[----:B------:R-:W-:Y:S02]  /*2730*/  IADD3 R28, PT, PT, R27, -0x7f, RZ ;  /* 0xffffff811b1c7810 */ /* 0x000fe40007ffe0ff */
[----:B------:R-:W-:Y:S02]  /*2740*/  IADD3 R29, PT, PT, -R29, R0, RZ ;  /* 0x000000001d1d7210 */ /* 0x000fe40007ffe1ff */
[C---:B------:R-:W-:Y:S01]  /*2750*/  IADD3 R2, PT, PT, R28.reuse, 0x7f, -R2 ;  /* 0x0000007f1c027810 */ /* 0x040fe20007ffe802 */
[----:B------:R-:W-:Y:S01]  /*2760*/  IMAD R0, R28, -0x800000, R3 ;  /* 0xff8000001c007824 */ /* 0x000fe200078e0203 */
[----:B------:R-:W0:Y:S01]  /*2770*/  MUFU.RCP R13, R29 ;  /* 0x0000001d000d7308 */ /* 0x000e220000001000 */
[----:B------:R-:W-:Y:S01]  /*2780*/  FADD.FTZ R27, -R29, -RZ ;  /* 0x800000ff1d1b7221 */ /* 0x000fe20000010100 */
[----:B------:R-:W-:-:S03]  /*2790*/  IADD3 R11, PT, PT, R2, R11, RZ ;  /* 0x0000000b020b7210 */ /* 0x000fc60007ffe0ff */
[----:B0-----:R-:W-:-:S04]  /*27a0*/  FFMA R28, R13, R27, 1 ;  /* 0x3f8000000d1c7423 */ /* 0x001fc8000000001b */
[----:B------:R-:W-:-:S04]  /*27b0*/  FFMA R13, R13, R28, R13 ;  /* 0x0000001c0d0d7223 */ /* 0x000fc8000000000d */
[----:B------:R-:W-:-:S04]  /*27c0*/  FFMA R28, R0, R13, RZ ;  /* 0x0000000d001c7223 */ /* 0x000fc800000000ff */
[----:B------:R-:W-:-:S04]  /*27d0*/  FFMA R2, R27, R28, R0 ;  /* 0x0000001c1b027223 */ /* 0x000fc80000000000 */
[----:B------:R-:W-:-:S04]  /*27e0*/  FFMA R2, R13, R2, R28 ;  /* 0x000000020d027223 */ /* 0x000fc8000000001c */
[----:B------:R-:W-:-:S04]  /*27f0*/  FFMA R27, R27, R2, R0 ;  /* 0x000000021b1b7223 */ /* 0x000fc80000000000 */
[----:B------:R-:W-:-:S05]  /*2800*/  FFMA R0, R13, R27, R2 ;  /* 0x0000001b0d007223 */ /* 0x000fca0000000002 */
[----:B------:R-:W-:-:S04]  /*2810*/  SHF.R.U32.HI R28, RZ, 0x17, R0 ;  /* 0x00000017ff1c7819 */ /* 0x000fc80000011600 */
[----:B------:R-:W-:-:S04]  /*2820*/  LOP3.LUT R28, R28, 0xff, RZ, 0xc0, !PT ;  /* 0x000000ff1c1c7812 */ /* 0x000fc800078ec0ff */
[----:B------:R-:W-:-:S04]  /*2830*/  IADD3 R3, PT, PT, R28, R11, RZ ;  /* 0x0000000b1c037210 */ /* 0x000fc80007ffe0ff */
[----:B------:R-:W-:-:S04]  /*2840*/  IADD3 R28, PT, PT, R3, -0x1, RZ ;  /* 0xffffffff031c7810 */ /* 0x000fc80007ffe0ff */
[----:B------:R-:W-:-:S13]  /*2850*/  ISETP.GE.U32.AND P0, PT, R28, 0xfe, PT ;  /* 0x000000fe1c00780c */ /* 0x000fda0003f06070 */
[----:B------:R-:W-:Y:S05]  /*2860*/  @!P0 BRA `(.L_x_53) ;  /* 0x0000000000808947 */ /* 0x000fea0003800000 */
[----:B------:R-:W-:-:S13]  /*2870*/  ISETP.GT.AND P0, PT, R3, 0xfe, PT ;  /* 0x000000fe0300780c */ /* 0x000fda0003f04270 */
[----:B------:R-:W-:Y:S05]  /*2880*/  @P0 BRA `(.L_x_54) ;  /* 0x00000000006c0947 */ /* 0x000fea0003800000 */
[----:B------:R-:W-:-:S13]  /*2890*/  ISETP.GE.AND P0, PT, R3, 0x1, PT ;  /* 0x000000010300780c */ /* 0x000fda0003f06270 */
[----:B------:R-:W-:Y:S05]  /*28a0*/  @P0 BRA `(.L_x_55) ;  /* 0x0000000000740947 */ /* 0x000fea0003800000 */
[----:B------:R-:W-:Y:S02]  /*28b0*/  ISETP.GE.AND P0, PT, R3, -0x18, PT ;  /* 0xffffffe80300780c */ /* 0x000fe40003f06270 */
[----:B------:R-:W-:-:S11]  /*28c0*/  LOP3.LUT R0, R0, 0x80000000, RZ, 0xc0, !PT ;  /* 0x8000000000007812 */ /* 0x000fd600078ec0ff */
[----:B------:R-:W-:Y:S05]  /*28d0*/  @!P0 BRA `(.L_x_55) ;  /* 0x0000000000688947 */ /* 0x000fea0003800000 */
[CCC-:B------:R-:W-:Y:S01]  /*28e0*/  FFMA.RP R11, R13.reuse, R27.reuse, R2.reuse ;  /* 0x0000001b0d0b7223 */ /* 0x1c0fe20000008002 */
[CCC-:B------:R-:W-:Y:S01]  /*28f0*/  FFMA.RM R28, R13.reuse, R27.reuse, R2.reuse ;  /* 0x0000001b0d1c7223 */ /* 0x1c0fe20000004002 */
[----:B------:R-:W-:Y:S01]  /*2900*/  FFMA.RZ R2, R13, R27, R2 ;  /* 0x0000001b0d027223 */ /* 0x000fe2000000c002 */
[C---:B------:R-:W-:Y:S02]  /*2910*/  ISETP.NE.AND P2, PT, R3.reuse, RZ, PT ;  /* 0x000000ff0300720c */ /* 0x040fe40003f45270 */
[----:B------:R-:W-:Y:S02]  /*2920*/  ISETP.NE.AND P1, PT, R3, RZ, PT ;  /* 0x000000ff0300720c */ /* 0x000fe40003f25270 */
[----:B------:R-:W-:Y:S02]  /*2930*/  LOP3.LUT R2, R2, 0x7fffff, RZ, 0xc0, !PT ;  /* 0x007fffff02027812 */ /* 0x000fe400078ec0ff */
[----:B------:R-:W-:Y:S02]  /*2940*/  FSETP.NEU.FTZ.AND P0, PT, R11, R28, PT ;  /* 0x0000001c0b00720b */ /* 0x000fe40003f1d000 */
[----:B------:R-:W-:-:S02]  /*2950*/  IADD3 R11, PT, PT, R3, 0x20, RZ ;  /* 0x00000020030b7810 */ /* 0x000fc40007ffe0ff */
[----:B------:R-:W-:Y:S02]  /*2960*/  LOP3.LUT R2, R2, 0x800000, RZ, 0xfc, !PT ;  /* 0x0080000002027812 */ /* 0x000fe400078efcff */
[----:B------:R-:W-:Y:S02]  /*2970*/  IADD3 R3, PT, PT, -R3, RZ, RZ ;  /* 0x000000ff03037210 */ /* 0x000fe40007ffe1ff */
[----:B------:R-:W-:Y:S02]  /*2980*/  SHF.L.U32 R11, R2, R11, RZ ;  /* 0x0000000b020b7219 */ /* 0x000fe400000006ff */
[----:B------:R-:W-:Y:S02]  /*2990*/  SEL R3, R3, RZ, P2 ;  /* 0x000000ff03037207 */ /* 0x000fe40001000000 */
[----:B------:R-:W-:Y:S02]  /*29a0*/  ISETP.NE.AND P1, PT, R11, RZ, P1 ;  /* 0x000000ff0b00720c */ /* 0x000fe40000f25270 */
[----:B------:R-:W-:-:S02]  /*29b0*/  SHF.R.U32.HI R11, RZ, R3, R2 ;  /* 0x00000003ff0b7219 */ /* 0x000fc40000011602 */
[----:B------:R-:W-:Y:S02]  /*29c0*/  PLOP3.LUT P0, PT, P0, P1, PT, 0xf8, 0x8f ;  /* 0x00000000008f781c */ /* 0x000fe40000703f70 */
[----:B------:R-:W-:Y:S02]  /*29d0*/  SHF.R.U32.HI R3, RZ, 0x1, R11 ;  /* 0x00000001ff037819 */ /* 0x000fe4000001160b */
[----:B------:R-:W-:-:S04]  /*29e0*/  SEL R2, RZ, 0x1, !P0 ;  /* 0x00000001ff027807 */ /* 0x000fc80004000000 */
[----:B------:R-:W-:-:S04]  /*29f0*/  LOP3.LUT R2, R2, 0x1, R3, 0xf8, !PT ;  /* 0x0000000102027812 */ /* 0x000fc800078ef803 */
[----:B------:R-:W-:-:S04]  /*2a00*/  LOP3.LUT R2, R2, R11, RZ, 0xc0, !PT ;  /* 0x0000000b02027212 */ /* 0x000fc800078ec0ff */
[----:B------:R-:W-:-:S04]  /*2a10*/  IADD3 R3, PT, PT, R3, R2, RZ ;  /* 0x0000000203037210 */ /* 0x000fc80007ffe0ff */
[----:B------:R-:W-:Y:S01]  /*2a20*/  LOP3.LUT R0, R3, R0, RZ, 0xfc, !PT ;  /* 0x0000000003007212 */ /* 0x000fe200078efcff */
[----:B------:R-:W-:Y:S06]  /*2a30*/  BRA `(.L_x_55) ;  /* 0x0000000000107947 */ /* 0x000fec0003800000 */
.L_x_54:
[----:B------:R-:W-:-:S04]  /*2a40*/  LOP3.LUT R0, R0, 0x80000000, RZ, 0xc0, !PT ;  /* 0x8000000000007812 */ /* 0x000fc800078ec0ff */
[----:B------:R-:W-:Y:S01]  /*2a50*/  LOP3.LUT R0, R0, 0x7f800000, RZ, 0xfc, !PT ;  /* 0x7f80000000007812 */ /* 0x000fe200078efcff */
[----:B------:R-:W-:Y:S06]  /*2a60*/  BRA `(.L_x_55) ;  /* 0x0000000000047947 */ /* 0x000fec0003800000 */
.L_x_53:
[----:B------:R-:W-:-:S07]  /*2a70*/  LEA R0, R11, R0, 0x17 ;  /* 0x000000000b007211 */ /* 0x000fce00078eb8ff */
.L_x_55:
[----:B------:R-:W-:Y:S05]  /*2a80*/  BSYNC.RECONVERGENT B1 ;  /* 0x0000000000017941 */ /* 0x000fea0003800200 */
.L_x_52:
[----:B------:R-:W-:Y:S05]  /*2a90*/  BRA `(.L_x_56) ;  /* 0x0000000000207947 */ /* 0x000fea0003800000 */
.L_x_51:
[----:B------:R-:W-:-:S04]  /*2aa0*/  LOP3.LUT R0, R0, 0x80000000, R3, 0x48, !PT ;  /* 0x8000000000007812 */ /* 0x000fc800078e4803 */
[----:B------:R-:W-:Y:S01]  /*2ab0*/  LOP3.LUT R0, R0, 0x7f800000, RZ, 0xfc, !PT ;  /* 0x7f80000000007812 */ /* 0x000fe200078efcff */
[----:B------:R-:W-:Y:S06]  /*2ac0*/  BRA `(.L_x_56) ;  /* 0x0000000000147947 */ /* 0x000fec0003800000 */
.L_x_50:
[----:B------:R-:W-:Y:S01]  /*2ad0*/  LOP3.LUT R0, R0, 0x80000000, R3, 0x48, !PT ;  /* 0x8000000000007812 */ /* 0x000fe200078e4803 */
[----:B------:R-:W-:Y:S06]  /*2ae0*/  BRA `(.L_x_56) ;  /* 0x00000000000c7947 */ /* 0x000fec0003800000 */
.L_x_49:
[----:B------:R-:W0:Y:S01]  /*2af0*/  MUFU.RSQ R0, -QNAN ;  /* 0xffc0000000007908 */ /* 0x000e220000001400 */
[----:B------:R-:W-:Y:S05]  /*2b00*/  BRA `(.L_x_56) ;  /* 0x0000000000047947 */ /* 0x000fea0003800000 */
.L_x_48:
[----:B------:R-:W-:-:S07]  /*2b10*/  FADD.FTZ R0, R3, R0 ;  /* 0x0000000003007221 */ /* 0x000fce0000010000 */
.L_x_56:
[----:B------:R-:W-:Y:S05]  /*2b20*/  BSYNC.RECONVERGENT B0 ;  /* 0x0000000000007941 */ /* 0x000fea0003800200 */
.L_x_46:
[----:B------:R-:W-:-:S04]  /*2b30*/  HFMA2 R27, -RZ, RZ, 0, 0 ;  /* 0x00000000ff1b7431 */ /* 0x000fc800000001ff */
[----:B0-----:R-:W-:Y:S05]  /*2b40*/  RET.REL.NODEC R26 `(hwc2chw_f32) ;  /* 0xffffffd41a2c7950 */ /* 0x001fea0003c3ffff */
.L_x_57:
[----:B------:R-:W-:-:S00]  /*2b50*/  BRA `(.L_x_57) ;  /* 0xfffffffc00fc7947 */ /* 0x000fc0000383ffff */
[----:B------:R-:W-:-:S00]  /*2b60*/  NOP ;  /* 0x0000000000007918 */ /* 0x000fc00000000000 */
        /* <DEDUP_REMOVED lines=9> */
.L_x_117:


//--------------------- .text.hwc2chw_u8          --------------------------
	.section	.text.hwc2chw_u8,"ax",@progbits
	.align	128
        .global         hwc2chw_u8
        .type           hwc2chw_u8,@function
        .size           hwc2chw_u8,(.L_x_118 - hwc2chw_u8)
        .other          hwc2chw_u8,@"STO_CUDA_ENTRY STV_DEFAULT"
hwc2chw_u8:
.text.hwc2chw_u8:
        /* <DEDUP_REMOVED lines=40> */
[----:B------:R-:W-:Y:S01]  /*0280*/  IADD3 R4, PT, PT, -R7, RZ, RZ ;  /* 0x000000ff07047210 */ /* 0x000fe20007ffe1ff */
[----:B------:R-:W-:Y:S01]  /*0290*/  IMAD.U32 R14, RZ, RZ, UR4 ;  /* 0x00000004ff0e7e24 */ /* 0x000fe2000f8e00ff */
[----:B------:R-:W-:Y:S01]  /*02a0*/  MOV R10, UR6 ;  /* 0x00000006000a7c02 */ /* 0x000fe20008000f00 */
[----:B------:R-:W1:Y:S01]  /*02b0*/  LDCU UR8, c[0x0][0x39c] ;  /* 0x00007380ff0877ac */ /* 0x000e620008000800 */
[----:B------:R-:W-:-:S02]  /*02c0*/  MOV R11, UR7 ;  /* 0x00000007000b7c02 */ /* 0x000fc40008000f00 */
[----:B------:R-:W-:Y:S01]  /*02d0*/  MOV R15, UR5 ;  /* 0x00000005000f7c02 */ /* 0x000fe20008000f00 */
[----:B------:R-:W2:Y:S06]  /*02e0*/  LDCU.64 UR14, c[0x0][0x380] ;  /* 0x00007000ff0e77ac */ /* 0x000eac0008000a00 */
.L_x_77:
[C---:B--2---:R-:W-:Y:S01]  /*02f0*/  IADD3 R12, P0, PT, R6.reuse, UR14, RZ ;  /* 0x0000000e060c7c10 */ /* 0x044fe2000ff1e0ff */
[----:B------:R-:W2:Y:S03]  /*0300*/  LDG.E.CONSTANT R0, desc[UR12][R14.64+-0x10] ;  /* 0xfffff00c0e007981 */ /* 0x000ea6000c1e9900 */
[----:B------:R-:W-:Y:S01]  /*0310*/  LEA.HI.X.SX32 R13, R6, UR15, 0x1, P0 ;  /* 0x0000000f060d7c11 */ /* 0x000fe200080f0eff */
[----:B------:R-:W1:Y:S04]  /*0320*/  LDG.E.CONSTANT R3, desc[UR12][R10.64+-0x10] ;  /* 0xfffff00c0a037981 */ /* 0x000e68000c1e9900 */
[----:B------:R-:W3:Y:S01]  /*0330*/  LDG.E.U8.CONSTANT R2, desc[UR12][R12.64] ;  /* 0x0000000c0c027981 */ /* 0x000ee2000c1e9100 */
[----:B------:R-:W-:Y:S01]  /*0340*/  BSSY.RECONVERGENT B2, `(.L_x_61) ;  /* 0x000000e000027945 */ /* 0x000fe20003800200 */
[----:B--2---:R-:W2:Y:S01]  /*0350*/  MUFU.RCP R19, R0 ;  /* 0x0000000000137308 */ /* 0x004ea20000001000 */
[----:B---3--:R-:W-:-:S05]  /*0360*/  I2FP.F32.U32 R2, R2 ;  /* 0x0000000200027245 */ /* 0x008fca0000201000 */
[----:B-1----:R-:W-:-:S04]  /*0370*/  FFMA R3, R2, UR8, -R3 ;  /* 0x0000000802037c23 */ /* 0x002fc80008000803 */
[----:B------:R-:W1:Y:S01]  /*0380*/  FCHK P0, R3, R0 ;  /* 0x0000000003007302 */ /* 0x000e620000000000 */
[----:B--2---:R-:W-:-:S04]  /*0390*/  FFMA R18, -R0, R19, 1 ;  /* 0x3f80000000127423 */ /* 0x004fc80000000113 */
[----:B------:R-:W-:-:S04]  /*03a0*/  FFMA R18, R19, R18, R19 ;  /* 0x0000001213127223 */ /* 0x000fc80000000013 */
[----:B------:R-:W-:-:S04]  /*03b0*/  FFMA R19, R3, R18, RZ ;  /* 0x0000001203137223 */ /* 0x000fc800000000ff */
[----:B------:R-:W-:-:S04]  /*03c0*/  FFMA R2, -R0, R19, R3 ;  /* 0x0000001300027223 */ /* 0x000fc80000000103 */
[----:B------:R-:W-:Y:S01]  /*03d0*/  FFMA R21, R18, R2, R19 ;  /* 0x0000000212157223 */ /* 0x000fe20000000013 */
[----:B-1----:R-:W-:Y:S06]  /*03e0*/  @!P0 BRA `(.L_x_62) ;  /* 0x00000000000c8947 */ /* 0x002fec0003800000 */
[----:B------:R-:W-:-:S07]  /*03f0*/  MOV R24, 0x410 ;  /* 0x0000041000187802 */ /* 0x000fce0000000f00 */
[----:B0-----:R-:W-:Y:S05]  /*0400*/  CALL.REL.NOINC `($__internal_1_$__cuda_sm3x_div_rn_noftz_f32_slowpath) ;  /* 0x0000002000c47944 */ /* 0x001fea0003c00000 */
[----:B------:R-:W-:-:S07]  /*0410*/  MOV R21, R0 ;  /* 0x0000000000157202 */ /* 0x000fce0000000f00 */
.L_x_62:
[----:B------:R-:W-:Y:S05]  /*0420*/  BSYNC.RECONVERGENT B2 ;  /* 0x0000000000027941 */ /* 0x000fea0003800200 */
.L_x_61:
[----:B------:R-:W2:Y:S04]  /*0430*/  LDG.E.CONSTANT R0, desc[UR12][R14.64+-0xc] ;  /* 0xfffff40c0e007981 */ /* 0x000ea8000c1e9900 */
[----:B------:R-:W3:Y:S04]  /*0440*/  LDG.E.U8.CONSTANT R2, desc[UR12][R12.64+0x1] ;  /* 0x0000010c0c027981 */ /* 0x000ee8000c1e9100 */
[----:B------:R-:W4:Y:S01]  /*0450*/  LDG.E.CONSTANT R3, desc[UR12][R10.64+-0xc] ;  /* 0xfffff40c0a037981 */ /* 0x000f22000c1e9900 */
[----:B0-----:R-:W-:Y:S01]  /*0460*/  IMAD.WIDE R18, R5, 0x4, R16 ;  /* 0x0000000405127825 */ /* 0x001fe200078e0210 */
[----:B------:R-:W-:Y:S04]  /*0470*/  BSSY.RECONVERGENT B2, `(.L_x_63) ;  /* 0x000000f000027945 */ /* 0x000fe80003800200 */
[----:B------:R0:W-:Y:S01]  /*0480*/  STG.E desc[UR12][R18.64], R21 ;  /* 0x0000001512007986 */ /* 0x0001e2000c10190c */
[----:B--2---:R-:W1:Y:S01]  /*0490*/  MUFU.RCP R23, R0 ;  /* 0x0000000000177308 */ /* 0x004e620000001000 */
[----:B---3--:R-:W-:-:S05]  /*04a0*/  I2FP.F32.U32 R2, R2 ;  /* 0x0000000200027245 */ /* 0x008fca0000201000 */
[----:B----4-:R-:W-:-:S04]  /*04b0*/  FFMA R3, R2, UR8, -R3 ;  /* 0x0000000802037c23 */ /* 0x010fc80008000803 */
[----:B------:R-:W2:Y:S01]  /*04c0*/  FCHK P0, R3, R0 ;  /* 0x0000000003007302 */ /* 0x000ea20000000000 */
[----:B-1----:R-:W-:-:S04]  /*04d0*/  FFMA R24, -R0, R23, 1 ;  /* 0x3f80000000187423 */ /* 0x002fc80000000117 */
[----:B------:R-:W-:-:S04]  /*04e0*/  FFMA R24, R23, R24, R23 ;  /* 0x0000001817187223 */ /* 0x000fc80000000017 */
[----:B------:R-:W-:-:S04]  /*04f0*/  FFMA R23, R3, R24, RZ ;  /* 0x0000001803177223 */ /* 0x000fc800000000ff */
[----:B------:R-:W-:-:S04]  /*0500*/  FFMA R2, -R0, R23, R3 ;  /* 0x0000001700027223 */ /* 0x000fc80000000103 */
[----:B------:R-:W-:Y:S01]  /*0510*/  FFMA R23, R24, R2, R23 ;  /* 0x0000000218177223 */ /* 0x000fe20000000017 */
[----:B0-2---:R-:W-:Y:S06]  /*0520*/  @!P0 BRA `(.L_x_64) ;  /* 0x00000000000c8947 */ /* 0x005fec0003800000 */
[----:B------:R-:W-:-:S07]  /*0530*/  MOV R24, 0x550 ;  /* 0x0000055000187802 */ /* 0x000fce0000000f00 */
[----:B------:R-:W-:Y:S05]  /*0540*/  CALL.REL.NOINC `($__internal_1_$__cuda_sm3x_div_rn_noftz_f32_slowpath) ;  /* 0x0000002000747944 */ /* 0x000fea0003c00000 */
[----:B------:R-:W-:-:S07]  /*0550*/  MOV R23, R0 ;  /* 0x0000000000177202 */ /* 0x000fce0000000f00 */
.L_x_64:
[----:B------:R-:W-:Y:S05]  /*0560*/  BSYNC.RECONVERGENT B2 ;  /* 0x0000000000027941 */ /* 0x000fea0003800200 */
.L_x_63:
[----:B------:R-:W2:Y:S04]  /*0570*/  LDG.E.CONSTANT R0, desc[UR12][R14.64+-0x8] ;  /* 0xfffff80c0e007981 */ /* 0x000ea8000c1e9900 */
[----:B------:R-:W3:Y:S04]  /*0580*/  LDG.E.U8.CONSTANT R2, desc[UR12][R12.64+0x2] ;  /* 0x0000020c0c027981 */ /* 0x000ee8000c1e9100 */
[----:B------:R-:W4:Y:S01]  /*0590*/  LDG.E.CONSTANT R3, desc[UR12][R10.64+-0x8] ;  /* 0xfffff80c0a037981 */ /* 0x000f22000c1e9900 */
[----:B------:R-:W-:Y:S01]  /*05a0*/  IMAD.WIDE R18, R22, 0x4, R18 ;  /* 0x0000000416127825 */ /* 0x000fe200078e0212 */
        /* <DEDUP_REMOVED lines=15> */
.L_x_66:
[----:B------:R-:W-:Y:S05]  /*06a0*/  BSYNC.RECONVERGENT B2 ;  /* 0x0000000000027941 */ /* 0x000fea0003800200 */
.L_x_65:
        /* <DEDUP_REMOVED lines=18> */
[----:B------:R-:W-:-:S07]  /*07d0*/  IMAD.MOV.U32 R23, RZ, RZ, R0 ;  /* 0x000000ffff177224 */ /* 0x000fce00078e0000 */
.L_x_68:
[----:B------:R-:W-:Y:S05]  /*07e0*/  BSYNC.RECONVERGENT B2 ;  /* 0x0000000000027941 */ /* 0x000fea0003800200 */
.L_x_67:
        /* <DEDUP_REMOVED lines=19> */
.L_x_70:
[----:B------:R-:W-:Y:S05]  /*0920*/  BSYNC.RECONVERGENT B2 ;  /* 0x0000000000027941 */ /* 0x000fea0003800200 */
.L_x_69:
        /* <DEDUP_REMOVED lines=19> */
.L_x_72:
[----:B------:R-:W-:Y:S05]  /*0a60*/  BSYNC.RECONVERGENT B2 ;  /* 0x0000000000027941 */ /* 0x000fea0003800200 */
.L_x_71:
        /* <DEDUP_REMOVED lines=19> */
.L_x_74:
[----:B------:R-:W-:Y:S05]  /*0ba0*/  BSYNC.RECONVERGENT B2 ;  /* 0x0000000000027941 */ /* 0x000fea0003800200 */
.L_x_73:
        /* <DEDUP_REMOVED lines=19> */
.L_x_76:
[----:B------:R-:W-:Y:S05]  /*0ce0*/  BSYNC.RECONVERGENT B2 ;  /* 0x0000000000027941 */ /* 0x000fea0003800200 */
.L_x_75:
[----:B------:R-:W-:Y:S01]  /*0cf0*/  IMAD.WIDE R18, R22, 0x4, R18 ;  /* 0x0000000416127825 */ /* 0x000fe200078e0212 */
[----:B------:R-:W-:Y:S02]  /*0d00*/  IADD3 R4, PT, PT, R4, 0x8, RZ ;  /* 0x0000000804047810 */ /* 0x000fe40007ffe0ff */
[----:B------:R-:W-:Y:S02]  /*0d10*/  IADD3 R10, P1, PT, R10, 0x20, RZ ;  /* 0x000000200a0a7810 */ /* 0x000fe40007f3e0ff */
[----:B------:R3:W-:Y:S01]  /*0d20*/  STG.E desc[UR12][R18.64], R23 ;  /* 0x0000001712007986 */ /* 0x0007e2000c10190c */
[----:B------:R-:W-:Y:S02]  /*0d30*/  ISETP.NE.AND P0, PT, R4, RZ, PT ;  /* 0x000000ff0400720c */ /* 0x000fe40003f05270 */
[----:B------:R-:W-:Y:S01]  /*0d40*/  IADD3 R14, P2, PT, R14, 0x20, RZ ;  /* 0x000000200e0e7810 */ /* 0x000fe20007f5e0ff */
[----:B------:R-:W-:Y:S01]  /*0d50*/  IMAD.X R11, RZ, RZ, R11, P1 ;  /* 0x000000ffff0b7224 */ /* 0x000fe200008e060b */
[----:B------:R-:W-:-:S02]  /*0d60*/  LEA R5, R22, R5, 0x3 ;  /* 0x0000000516057211 */ /* 0x000fc400078e18ff */
[----:B------:R-:W-:Y:S02]  /*0d70*/  IADD3.X R15, PT, PT, RZ, R15, RZ, P2, !PT ;  /* 0x0000000fff0f7210 */ /* 0x000fe400017fe4ff */
[----:B------:R-:W-:-:S05]  /*0d80*/  IADD3 R6, PT, PT, R6, 0x8, RZ ;  /* 0x0000000806067810 */ /* 0x000fca0007ffe0ff */
[----:B---3--:R-:W-:Y:S05]  /*0d90*/  @P0 BRA `(.L_x_77) ;  /* 0xfffffff400540947 */ /* 0x008fea000383ffff */
.L_x_60:
[----:B------:R-:W-:-:S13]  /*0da0*/  ISETP.NE.AND P0, PT, R8, RZ, PT ;  /* 0x000000ff0800720c */ /* 0x000fda0003f05270 */
[----:B------:R-:W-:Y:S05]  /*0db0*/  @!P0 EXIT ;  /* 0x000000000000894d */ /* 0x000fea0003800000 */
[----:B------:R-:W0:Y:S01]  /*0dc0*/  LDCU UR4, c[0x0][0x398] ;  /* 0x00007300ff0477ac */ /* 0x000e220008000800 */
[----:B------:R-:W-:Y:S01]  /*0dd0*/  ISETP.GE.U32.AND P0, PT, R8, 0x4, PT ;  /* 0x000000040800780c */ /* 0x000fe20003f06070 */
[----:B0-----:R-:W-:-:S12]  /*0de0*/  ULOP3.LUT UR4, UR4, 0x3, URZ, 0xc0, !UPT ;  /* 0x0000000304047892 */ /* 0x001fd8000f8ec0ff */
[----:B------:R-:W-:Y:S05]  /*0df0*/  @!P0 BRA `(.L_x_78) ;  /* 0x0000000400848947 */ /* 0x000fea0003800000 */
[----:B------:R-:W0:Y:S01]  /*0e00*/  LDC.64 R10, c[0x0][0x3a8] ;  /* 0x0000ea00ff0a7b82 */ /* 0x000e220000000a00 */
[----:B------:R-:W1:Y:S07]  /*0e10*/  LDCU.64 UR6, c[0x0][0x380] ;  /* 0x00007000ff0677ac */ /* 0x000e6e0008000a00 */
[----:B------:R-:W2:Y:S01]  /*0e20*/  LDC.64 R12, c[0x0][0x3a0] ;  /* 0x0000e800ff0c7b82 */ /* 0x000ea20000000a00 */
[----:B------:R-:W-:Y:S01]  /*0e30*/  IADD3 R0, PT, PT, R20, R7, RZ ;  /* 0x0000000714007210 */ /* 0x000fe20007ffe0ff */
[----:B------:R-:W3:Y:S03]  /*0e40*/  LDCU UR5, c[0x0][0x39c] ;  /* 0x00007380ff0577ac */ /* 0x000ee60008000800 */
[----:B-1----:R-:W-:Y:S01]  /*0e50*/  IADD3 R14, P0, PT, R0, UR6, RZ ;  /* 0x00000006000e7c10 */ /* 0x002fe2000ff1e0ff */
[----:B0-----:R-:W-:-:S03]  /*0e60*/  IMAD.WIDE.U32 R10, R7, 0x4, R10 ;  /* 0x00000004070a7825 */ /* 0x001fc600078e000a */
[----:B------:R-:W-:Y:S02]  /*0e70*/  LEA.HI.X.SX32 R15, R0, UR7, 0x1, P0 ;  /* 0x00000007000f7c11 */ /* 0x000fe400080f0eff */
[----:B------:R-:W4:Y:S01]  /*0e80*/  LDG.E.CONSTANT R4, desc[UR12][R10.64] ;  /* 0x0000000c0a047981 */ /* 0x000f22000c1e9900 */
[----:B--2---:R-:W-:-:S03]  /*0e90*/  IMAD.WIDE.U32 R12, R7, 0x4, R12 ;  /* 0x00000004070c7825 */ /* 0x004fc600078e000c */
[----:B------:R-:W2:Y:S04]  /*0ea0*/  LDG.E.U8.CONSTANT R0, desc[UR12][R14.64] ;  /* 0x0000000c0e007981 */ /* 0x000ea8000c1e9100 */
[----:B------:R-:W3:Y:S01]  /*0eb0*/  LDG.E.CONSTANT R3, desc[UR12][R12.64] ;  /* 0x0000000c0c037981 */ /* 0x000ee2000c1e9900 */
[----:B------:R-:W-:Y:S01]  /*0ec0*/  BSSY.RECONVERGENT B2, `(.L_x_79) ;  /* 0x000000e000027945 */ /* 0x000fe20003800200 */
[----:B----4-:R-:W0:Y:S01]  /*0ed0*/  MUFU.RCP R2, R4 ;  /* 0x0000000400027308 */ /* 0x010e220000001000 */
[----:B--2---:R-:W-:-:S05]  /*0ee0*/  I2FP.F32.U32 R0, R0 ;  /* 0x0000000000007245 */ /* 0x004fca0000201000 */
[----:B---3--:R-:W-:-:S04]  /*0ef0*/  FFMA R3, R0, UR5, -R3 ;  /* 0x0000000500037c23 */ /* 0x008fc80008000803 */
[----:B------:R-:W1:Y:S01]  /*0f00*/  FCHK P0, R3, R4 ;  /* 0x0000000403007302 */ /* 0x000e620000000000 */
[----:B0-----:R-:W-:-:S04]  /*0f10*/  FFMA R5, -R4, R2, 1 ;  /* 0x3f80000004057423 */ /* 0x001fc80000000102 */
[----:B------:R-:W-:-:S04]  /*0f20*/  FFMA R2, R2, R5, R2 ;  /* 0x0000000502027223 */ /* 0x000fc80000000002 */
[----:B------:R-:W-:-:S04]  /*0f30*/  FFMA R5, R3, R2, RZ ;  /* 0x0000000203057223 */ /* 0x000fc800000000ff */
[----:B------:R-:W-:-:S04]  /*0f40*/  FFMA R0, -R4, R5, R3 ;  /* 0x0000000504007223 */ /* 0x000fc80000000103 */
[----:B------:R-:W-:Y:S01]  /*0f50*/  FFMA R0, R2, R0, R5 ;  /* 0x0000000002007223 */ /* 0x000fe20000000005 */
[----:B-1----:R-:W-:Y:S06]  /*0f60*/  @!P0 BRA `(.L_x_80) ;  /* 0x00000000000c8947 */ /* 0x002fec0003800000 */
[----:B------:R-:W-:Y:S02]  /*0f70*/  MOV R0, R4 ;  /* 0x0000000400007202 */ /* 0x000fe40000000f00 */
[----:B------:R-:W-:-:S07]  /*0f80*/  MOV R24, 0xfa0 ;  /* 0x00000fa000187802 */ /* 0x000fce0000000f00 */
[----:B------:R-:W-:Y:S05]  /*0f90*/  CALL.REL.NOINC `($__internal_1_$__cuda_sm3x_div_rn_noftz_f32_slowpath) ;  /* 0x0000001400e07944 */ /* 0x000fea0003c00000 */
.L_x_80:
[----:B------:R-:W-:Y:S05]  /*0fa0*/  BSYNC.RECONVERGENT B2 ;  /* 0x0000000000027941 */ /* 0x000fea0003800200 */
.L_x_79:
[----:B------:R-:W2:Y:S01]  /*0fb0*/  LDG.E.CONSTANT R8, desc[UR12][R10.64+0x4] ;  /* 0x0000040c0a087981 */ /* 0x000ea2000c1e9900 */
[----:B------:R-:W0:Y:S01]  /*0fc0*/  LDC.64 R4, c[0x0][0x388] ;  /* 0x0000e200ff047b82 */ /* 0x000e220000000a00 */
[----:B------:R-:W1:Y:S02]  /*0fd0*/  LDCU UR5, c[0x0][0x39c] ;  /* 0x00007380ff0577ac */ /* 0x000e640008000800 */
[----:B------:R-:W3:Y:S04]  /*0fe0*/  LDG.E.U8.CONSTANT R2, desc[UR12][R14.64+0x1] ;  /* 0x0000010c0e027981 */ /* 0x000ee8000c1e9100 */
[----:B------:R-:W1:Y:S01]  /*0ff0*/  LDG.E.CONSTANT R17, desc[UR12][R12.64+0x4] ;  /* 0x0000040c0c117981 */ /* 0x000e62000c1e9900 */
[----:B------:R-:W-:Y:S01]  /*1000*/  IMAD R3, R22, R7, R9 ;  /* 0x0000000716037224 */ /* 0x000fe200078e0209 */
[----:B------:R-:W-:Y:S03]  /*1010*/  BSSY.RECONVERGENT B2, `(.L_x_81) ;  /* 0x0000011000027945 */ /* 0x000fe60003800200 */
[----:B0-----:R-:W-:-:S05]  /*1020*/  IMAD.WIDE R4, R3, 0x4, R4 ;  /* 0x0000000403047825 */ /* 0x001fca00078e0204 */
[----:B------:R0:W-:Y:S01]  /*1030*/  STG.E desc[UR12][R4.64], R0 ;  /* 0x0000000004007986 */ /* 0x0001e2000c10190c */
        /* <DEDUP_REMOVED lines=9> */
[----:B01----:R-:W-:Y:S06]  /*10d0*/  @!P0 BRA `(.L_x_82) ;  /* 0x0000000000108947 */ /* 0x003fec0003800000 */
[----:B------:R-:W-:Y:S01]  /*10e0*/  IMAD.MOV.U32 R0, RZ, RZ, R8 ;  /* 0x000000ffff007224 */ /* 0x000fe200078e0008 */
[----:B------:R-:W-:-:S07]  /*10f0*/  MOV R24, 0x1110 ;  /* 0x0000111000187802 */ /* 0x000fce0000000f00 */
[----:B------:R-:W-:Y:S05]  /*1100*/  CALL.REL.NOINC `($__internal_1_$__cuda_sm3x_div_rn_noftz_f32_slowpath) ;  /* 0x0000001400847944 */ /* 0x000fea0003c00000 */
[----:B------:R-:W-:-:S07]  /*1110*/  MOV R17, R0 ;  /* 0x0000000000117202 */ /* 0x000fce0000000f00 */
.L_x_82:
[----:B------:R-:W-:Y:S05]  /*1120*/  BSYNC.RECONVERGENT B2 ;  /* 0x0000000000027941 */ /* 0x000fea0003800200 */
.L_x_81:
[----:B------:R-:W2:Y:S01]  /*1130*/  LDG.E.CONSTANT R6, desc[UR12][R10.64+0x8] ;  /* 0x0000080c0a067981 */ /* 0x000ea2000c1e9900 */
[----:B------:R-:W0:Y:S03]  /*1140*/  LDCU UR5, c[0x0][0x39c] ;  /* 0x00007380ff0577ac */ /* 0x000e260008000800 */
[----:B------:R-:W3:Y:S04]  /*1150*/  LDG.E.U8.CONSTANT R0, desc[UR12][R14.64+0x2] ;  /* 0x0000020c0e007981 */ /* 0x000ee8000c1e9100 */
[----:B------:R-:W0:Y:S01]  /*1160*/  LDG.E.CONSTANT R3, desc[UR12][R12.64+0x8] ;  /* 0x0000080c0c037981 */ /* 0x000e22000c1e9900 */
[----:B------:R-:W-:Y:S01]  /*1170*/  IMAD.WIDE R4, R22, 0x4, R4 ;  /* 0x0000000416047825 */ /* 0x000fe200078e0204 */
[----:B------:R-:W-:Y:S04]  /*1180*/  BSSY.RECONVERGENT B2, `(.L_x_83) ;  /* 0x000000f000027945 */ /* 0x000fe80003800200 */
[----:B------:R1:W-:Y:S01]  /*1190*/  STG.E desc[UR12][R4.64], R17 ;  /* 0x0000001104007986 */ /* 0x0003e2000c10190c */
[----:B--2---:R-:W2:Y:S01]  /*11a0*/  MUFU.RCP R2, R6 ;  /* 0x0000000600027308 */ /* 0x004ea20000001000 */
[----:B---3--:R-:W-:-:S05]  /*11b0*/  I2FP.F32.U32 R0, R0 ;  /* 0x0000000000007245 */ /* 0x008fca0000201000 */
[----:B0-----:R-:W-:-:S04]  /*11c0*/  FFMA R3, R0, UR5, -R3 ;  /* 0x0000000500037c23 */ /* 0x001fc80008000803 */
        /* <DEDUP_REMOVED lines=9> */
[----:B------:R-:W-:Y:S05]  /*1260*/  CALL.REL.NOINC `($__internal_1_$__cuda_sm3x_div_rn_noftz_f32_slowpath) ;  /* 0x00000014002c7944 */ /* 0x000fea0003c00000 */
.L_x_84:
[----:B------:R-:W-:Y:S05]  /*1270*/  BSYNC.RECONVERGENT B2 ;  /* 0x0000000000027941 */ /* 0x000fea0003800200 */
.L_x_83:
        /* <DEDUP_REMOVED lines=20> */
[----:B------:R-:W-:-:S07]  /*13c0*/  MOV R11, R0 ;  /* 0x00000000000b7202 */ /* 0x000fce0000000f00 */
.L_x_86:
[----:B------:R-:W-:Y:S05]  /*13d0*/  BSYNC.RECONVERGENT B2 ;  /* 0x0000000000027941 */ /* 0x000fea0003800200 */
.L_x_85:
[----:B------:R-:W-:Y:S01]  /*13e0*/  IMAD.WIDE R4, R22, 0x4, R4 ;  /* 0x0000000416047825 */ /* 0x000fe200078e0204 */
[----:B------:R-:W-:-:S04]  /*13f0*/  IADD3 R7, PT, PT, R7, 0x4, RZ ;  /* 0x0000000407077810 */ /* 0x000fc80007ffe0ff */
[----:B------:R0:W-:Y:S03]  /*1400*/  STG.E desc[UR12][R4.64], R11 ;  /* 0x0000000b04007986 */ /* 0x0001e6000c10190c */
.L_x_78:
[----:B------:R-:W-:-:S13]  /*1410*/  ISETP.NE.AND P0, PT, RZ, UR4, PT ;  /* 0x00000004ff007c0c */ /* 0x000fda000bf05270 */
[----:B------:R-:W-:Y:S05]  /*1420*/  @!P0 EXIT ;  /* 0x000000000000894d */ /* 0x000fea0003800000 */
[----:B------:R-:W-:-:S09]  /*1430*/  UISETP.NE.AND UP0, UPT, UR4, 0x1, UPT ;  /* 0x000000010400788c */ /* 0x000fd2000bf05270 */
[----:B------:R-:W-:Y:S05]  /*1440*/  BRA.U !UP0, `(.L_x_87) ;  /* 0x0000000108d87547 */ /* 0x000fea000b800000 */
[----:B0-----:R-:W0:Y:S01]  /*1450*/  LDC.64 R4, c[0x0][0x3a8] ;  /* 0x0000ea00ff047b82 */ /* 0x001e220000000a00 */
[----:B------:R-:W1:Y:S07]  /*1460*/  LDCU.64 UR4, c[0x0][0x380] ;  /* 0x00007000ff0477ac */ /* 0x000e6e0008000a00 */
[----:B------:R-:W2:Y:S01]  /*1470*/  LDC.64 R10, c[0x0][0x3a0] ;  /* 0x0000e800ff0a7b82 */ /* 0x000ea20000000a00 */
[----:B------:R-:W-:-:S05]  /*1480*/  IMAD.IADD R0, R20, 0x1, R7 ;  /* 0x0000000114007824 */ /* 0x000fca00078e0207 */
[C---:B-1----:R-:W-:Y:S01]  /*1490*/  IADD3 R12, P0, PT, R0.reuse, UR4, RZ ;  /* 0x00000004000c7c10 */ /* 0x042fe2000ff1e0ff */
[----:B------:R-:W1:Y:S01]  /*14a0*/  LDCU UR4, c[0x0][0x39c] ;  /* 0x00007380ff0477ac */ /* 0x000e620008000800 */
[----:B0-----:R-:W-:Y:S02]  /*14b0*/  IMAD.WIDE.U32 R4, R7, 0x4, R4 ;  /* 0x0000000407047825 */ /* 0x001fe400078e0004 */
[----:B------:R-:W-:-:S03]  /*14c0*/  LEA.HI.X.SX32 R13, R0, UR5, 0x1, P0 ;  /* 0x00000005000d7c11 */ /* 0x000fc600080f0eff */
[----:B------:R-:W3:Y:S01]  /*14d0*/  LDG.E.CONSTANT R6, desc[UR12][R4.64] ;  /* 0x0000000c04067981 */ /* 0x000ee2000c1e9900 */
[----:B--2---:R-:W-:-:S03]  /*14e0*/  IMAD.WIDE.U32 R10, R7, 0x4, R10 ;  /* 0x00000004070a7825 */ /* 0x004fc600078e000a */
[----:B------:R-:W2:Y:S04]  /*14f0*/  LDG.E.U8.CONSTANT R0, desc[UR12][R12.64] ;  /* 0x0000000c0c007981 */ /* 0x000ea8000c1e9100 */
[----:B------:R-:W1:Y:S01]  /*1500*/  LDG.E.CONSTANT R3, desc[UR12][R10.64] ;  /* 0x0000000c0a037981 */ /* 0x000e62000c1e9900 */
[----:B------:R-:W-:Y:S01]  /*1510*/  BSSY.RECONVERGENT B2, `(.L_x_88) ;  /* 0x000000e000027945 */ /* 0x000fe20003800200 */
[----:B---3--:R-:W0:Y:S01]  /*1520*/  MUFU.RCP R2, R6 ;  /* 0x0000000600027308 */ /* 0x008e220000001000 */
[----:B--2---:R-:W-:-:S05]  /*1530*/  I2FP.F32.U32 R0, R0 ;  /* 0x0000000000007245 */ /* 0x004fca0000201000 */
[----:B-1----:R-:W-:-:S04]  /*1540*/  FFMA R3, R0, UR4, -R3 ;  /* 0x0000000400037c23 */ /* 0x002fc80008000803 */
        /* <DEDUP_REMOVED lines=10> */
.L_x_89:
[----:B------:R-:W-:Y:S05]  /*15f0*/  BSYNC.RECONVERGENT B2 ;  /* 0x0000000000027941 */ /* 0x000fea0003800200 */
.L_x_88:
        /* <DEDUP_REMOVED lines=23> */
.L_x_91:
[----:B------:R-:W-:Y:S05]  /*1770*/  BSYNC.RECONVERGENT B2 ;  /* 0x0000000000027941 */ /* 0x000fea0003800200 */
.L_x_90:
[----:B------:R-:W-:Y:S01]  /*1780*/  IMAD.WIDE R14, R22, 0x4, R14 ;  /* 0x00000004160e7825 */ /* 0x000fe200078e020e */
[----:B------:R-:W-:-:S04]  /*1790*/  IADD3 R7, PT, PT, R7, 0x2, RZ ;  /* 0x0000000207077810 */ /* 0x000fc80007ffe0ff */
[----:B------:R1:W-:Y:S03]  /*17a0*/  STG.E desc[UR12][R14.64], R5 ;  /* 0x000000050e007986 */ /* 0x0003e6000c10190c */
.L_x_87:
[----:B------:R-:W2:Y:S02]  /*17b0*/  LDC R0, c[0x0][0x398] ;  /* 0x0000e600ff007b82 */ /* 0x000ea40000000800 */
[----:B--2---:R-:W-:-:S04]  /*17c0*/  LOP3.LUT R0, R0, 0x1, RZ, 0xc0, !PT ;  /* 0x0000000100007812 */ /* 0x004fc800078ec0ff */
[----:B------:R-:W-:-:S13]  /*17d0*/  ISETP.NE.U32.AND P0, PT, R0, 0x1, PT ;  /* 0x000000010000780c */ /* 0x000fda0003f05070 */
[----:B------:R-:W-:Y:S05]  /*17e0*/  @P0 EXIT ;  /* 0x000000000000094d */ /* 0x000fea0003800000 */
[----:B------:R-:W2:Y:S01]  /*17f0*/  LDC.64 R2, c[0x0][0x3a8] ;  /* 0x0000ea00ff027b82 */ /* 0x000ea20000000a00 */
[----:B------:R-:W3:Y:S07]  /*1800*/  LDCU.64 UR4, c[0x0][0x380] ;  /* 0x00007000ff0477ac */ /* 0x000eee0008000a00 */
[----:B01----:R-:W0:Y:S01]  /*1810*/  LDC.64 R4, c[0x0][0x3a0] ;  /* 0x0000e800ff047b82 */ /* 0x003e220000000a00 */
[----:B------:R-:W-:-:S04]  /*1820*/  IADD3 R20, PT, PT, R20, R7, RZ ;  /* 0x0000000714147210 */ /* 0x000fc80007ffe0ff */
[C---:B---3--:R-:W-:Y:S01]  /*1830*/  IADD3 R10, P0, PT, R20.reuse, UR4, RZ ;  /* 0x00000004140a7c10 */ /* 0x048fe2000ff1e0ff */
[----:B------:R-:W1:Y:S01]  /*1840*/  LDCU UR4, c[0x0][0x39c] ;  /* 0x00007380ff0477ac */ /* 0x000e620008000800 */
[----:B--2---:R-:W-:Y:S02]  /*1850*/  IMAD.WIDE.U32 R2, R7, 0x4, R2 ;  /* 0x0000000407027825 */ /* 0x004fe400078e0002 */
[----:B------:R-:W-:-:S04]  /*1860*/  LEA.HI.X.SX32 R11, R20, UR5, 0x1, P0 ;  /* 0x00000005140b7c11 */ /* 0x000fc800080f0eff */
[----:B------:R-:W2:Y:S01]  /*1870*/  LDG.E.CONSTANT R2, desc[UR12][R2.64] ;  /* 0x0000000c02027981 */ /* 0x000ea2000c1e9900 */
[----:B0-----:R-:W-:-:S03]  /*1880*/  IMAD.WIDE.U32 R4, R7, 0x4, R4 ;  /* 0x0000000407047825 */ /* 0x001fc600078e0004 */
[----:B------:R-:W3:Y:S04]  /*1890*/  LDG.E.U8.CONSTANT R10, desc[UR12][R10.64] ;  /* 0x0000000c0a0a7981 */ /* 0x000ee8000c1e9100 */
[----:B------:R-:W1:Y:S01]  /*18a0*/  LDG.E.CONSTANT R5, desc[UR12][R4.64] ;  /* 0x0000000c04057981 */ /* 0x000e62000c1e9900 */
[----:B------:R-:W-:Y:S01]  /*18b0*/  BSSY.RECONVERGENT B2, `(.L_x_92) ;  /* 0x000000e000027945 */ /* 0x000fe20003800200 */
[----:B--2---:R-:W0:Y:S01]  /*18c0*/  MUFU.RCP R6, R2 ;  /* 0x0000000200067308 */ /* 0x004e220000001000 */
[----:B---3--:R-:W-:-:S05]  /*18d0*/  I2FP.F32.U32 R0, R10 ;  /* 0x0000000a00007245 */ /* 0x008fca0000201000 */
        /* <DEDUP_REMOVED lines=8> */
[----:B------:R-:W-:Y:S01]  /*1960*/  IMAD.MOV.U32 R0, RZ, RZ, R2 ;  /* 0x000000ffff007224 */ /* 0x000fe200078e0002 */
[----:B------:R-:W-:-:S07]  /*1970*/  MOV R24, 0x1990 ;  /* 0x0000199000187802 */ /* 0x000fce0000000f00 */
[----:B------:R-:W-:Y:S05]  /*1980*/  CALL.REL.NOINC `($__internal_1_$__cuda_sm3x_div_rn_noftz_f32_slowpath) ;  /* 0x0000000c00647944 */ /* 0x000fea0003c00000 */
.L_x_93:
[----:B------:R-:W-:Y:S05]  /*1990*/  BSYNC.RECONVERGENT B2 ;  /* 0x0000000000027941 */ /* 0x000fea0003800200 */
.L_x_92:
[----:B------:R-:W0:Y:S01]  /*19a0*/  LDC.64 R2, c[0x0][0x388] ;  /* 0x0000e200ff027b82 */ /* 0x000e220000000a00 */
[----:B------:R-:W-:-:S04]  /*19b0*/  IMAD R7, R22, R7, R9 ;  /* 0x0000000716077224 */ /* 0x000fc800078e0209 */
[----:B0-----:R-:W-:-:S05]  /*19c0*/  IMAD.WIDE R2, R7, 0x4, R2 ;  /* 0x0000000407027825 */ /* 0x001fca00078e0202 */
[----:B------:R-:W-:Y:S01]  /*19d0*/  STG.E desc[UR12][R2.64], R0 ;  /* 0x0000000002007986 */ /* 0x000fe2000c10190c */
[----:B------:R-:W-:Y:S05]  /*19e0*/  EXIT ;  /* 0x000000000000794d */ /* 0x000fea0003800000 */
.L_x_59:
[C---:B------:R-:W-:Y:S01]  /*19f0*/  ISETP.GE.U32.AND P1, PT, R14.reuse, 0x8, PT ;  /* 0x000000080e00780c */ /* 0x040fe20003f26070 */
[----:B------:R-:W-:Y:S01]  /*1a00*/  HFMA2 R15, -RZ, RZ, 0, 0 ;  /* 0x00000000ff0f7431 */ /* 0x000fe200000001ff */
[----:B------:R-:W-:-:S04]  /*1a10*/  LOP3.LUT R8, R14, 0x7, RZ, 0xc0, !PT ;  /* 0x000000070e087812 */ /* 0x000fc800078ec0ff */
[----:B------:R-:W-:-:S07]  /*1a20*/  ISETP.NE.AND P0, PT, R8, RZ, PT ;  /* 0x000000ff0800720c */ /* 0x000fce0003f05270 */
[----:B------:R-:W-:Y:S06]  /*1a30*/  @!P1 BRA `(.L_x_94) ;  /* 0x0000000000dc9947 */ /* 0x000fec0003800000 */
[----:B------:R-:W0:Y:S01]  /*1a40*/  LDC.64 R2, c[0x0][0x388] ;  /* 0x0000e200ff027b82 */ /* 0x000e220000000a00 */
[----:B------:R-:W-:Y:S01]  /*1a50*/  LOP3.LUT R15, R14, 0x7ffffff8, RZ, 0xc0, !PT ;  /* 0x7ffffff80e0f7812 */ /* 0x000fe200078ec0ff */
[----:B------:R-:W1:Y:S01]  /*1a60*/  LDCU UR4, c[0x0][0x39c] ;  /* 0x00007380ff0477ac */ /* 0x000e620008000800 */
[----:B------:R-:W-:Y:S02]  /*1a70*/  MOV R23, R20 ;  /* 0x0000001400177202 */ /* 0x000fe40000000f00 */
[----:B------:R-:W-:Y:S02]  /*1a80*/  MOV R21, R9 ;  /* 0x0000000900157202 */ /* 0x000fe40000000f00 */
[----:B------:R-:W-:Y:S01]  /*1a90*/  IADD3 R24, PT, PT, -R15, RZ, RZ ;  /* 0x000000ff0f187210 */ /* 0x000fe20007ffe1ff */
[----:B------:R-:W2:Y:S06]  /*1aa0*/  LDC.64 R4, c[0x0][0x380] ;  /* 0x0000e000ff047b82 */ /* 0x000eac0000000a00 */
.L_x_95:
[----:B------:R-:W-:Y:S02]  /*1ab0*/  SHF.R.S32.HI R0, RZ, 0x1f, R23 ;  /* 0x0000001fff007819 */ /* 0x000fe40000011417 */
[----:B--23--:R-:W-:-:S04]  /*1ac0*/  IADD3 R6, P1, P2, R23, 0x3, R4 ;  /* 0x0000000317067810 */ /* 0x00cfc80007a3e004 */
[----:B------:R-:W-:-:S05]  /*1ad0*/  IADD3.X R7, PT, PT, R0, R5, RZ, P1, P2 ;  /* 0x0000000500077210 */ /* 0x000fca0000fe44ff */
[----:B------:R-:W2:Y:S04]  /*1ae0*/  LDG.E.U8.CONSTANT R12, desc[UR12][R6.64+-0x3] ;  /* 0xfffffd0c060c7981 */ /* 0x000ea8000c1e9100 */
[----:B------:R-:W3:Y:S04]  /*1af0*/  LDG.E.U8.CONSTANT R16, desc[UR12][R6.64+-0x2] ;  /* 0xfffffe0c06107981 */ /* 0x000ee8000c1e9100 */
[----:B------:R-:W4:Y:S04]  /*1b00*/  LDG.E.U8.CONSTANT R28, desc[UR12][R6.64+-0x1] ;  /* 0xffffff0c061c7981 */ /* 0x000f28000c1e9100 */
[----:B------:R-:W5:Y:S04]  /*1b10*/  LDG.E.U8.CONSTANT R29, desc[UR12][R6.64] ;  /* 0x0000000c061d7981 */ /* 0x000f68000c1e9100 */
[----:B------:R-:W5:Y:S04]  /*1b20*/  LDG.E.U8.CONSTANT R0, desc[UR12][R6.64+0x1] ;  /* 0x0000010c06007981 */ /* 0x000f68000c1e9100 */
[----:B------:R-:W5:Y:S04]  /*1b30*/  LDG.E.U8.CONSTANT R25, desc[UR12][R6.64+0x2] ;  /* 0x0000020c06197981 */ /* 0x000f68000c1e9100 */
[----:B------:R-:W5:Y:S04]  /*1b40*/  LDG.E.U8.CONSTANT R26, desc[UR12][R6.64+0x3] ;  /* 0x0000030c061a7981 */ /* 0x000f68000c1e9100 */
[----:B------:R5:W5:Y:S01]  /*1b50*/  LDG.E.U8.CONSTANT R27, desc[UR12][R6.64+0x4] ;  /* 0x0000040c061b7981 */ /* 0x000b62000c1e9100 */
[----:B0-----:R-:W-:Y:S01]  /*1b60*/  IMAD.WIDE R10, R21, 0x4, R2 ;  /* 0x00000004150a7825 */ /* 0x001fe200078e0202 */
[----:B------:R-:W-:-:S02]  /*1b70*/  IADD3 R24, PT, PT, R24, 0x8, RZ ;  /* 0x0000000818187810 */ /* 0x000fc40007ffe0ff */
[----:B------:R-:W-:Y:S01]  /*1b80*/  IADD3 R23, PT, PT, R23, 0x8, RZ ;  /* 0x0000000817177810 */ /* 0x000fe20007ffe0ff */
[----:B------:R-:W-:Y:S01]  /*1b90*/  IMAD R21, R22, 0x8, R21 ;  /* 0x0000000816157824 */ /* 0x000fe200078e0215 */
[----:B------:R-:W-:Y:S01]  /*1ba0*/  ISETP.NE.AND P1, PT, R24, RZ, PT ;  /* 0x000000ff1800720c */ /* 0x000fe20003f25270 */
[----:B------:R-:W-:Y:S01]  /*1bb0*/  IMAD.WIDE R18, R22, 0x4, R10 ;  /* 0x0000000416127825 */ /* 0x000fe200078e020a */
[----:B--2---:R-:W-:-:S05]  /*1bc0*/  I2FP.F32.U32 R12, R12 ;  /* 0x0000000c000c7245 */ /* 0x004fca0000201000 */
[----:B-1----:R-:W-:Y:S01]  /*1bd0*/  FMUL R13, R12, UR4 ;  /* 0x000000040c0d7c20 */ /* 0x002fe20008400000 */
[----:B---3--:R-:W-:Y:S01]  /*1be0*/  I2FP.F32.U32 R12, R16 ;  /* 0x00000010000c7245 */ /* 0x008fe20000201000 */
[----:B------:R-:W-:Y:S01]  /*1bf0*/  IMAD.WIDE R16, R22, 0x4, R18 ;  /* 0x0000000416107825 */ /* 0x000fe200078e0212 */
[----:B----4-:R-:W-:Y:S02]  /*1c00*/  I2FP.F32.U32 R28, R28 ;  /* 0x0000001c001c7245 */ /* 0x010fe40000201000 */
[----:B------:R0:W-:Y:S01]  /*1c10*/  STG.E desc[UR12][R10.64], R13 ;  /* 0x0000000d0a007986 */ /* 0x0001e2000c10190c */
[----:B------:R-:W-:-:S05]  /*1c20*/  FMUL R12, R12, UR4 ;  /* 0x000000040c0c7c20 */ /* 0x000fca0008400000 */
[----:B------:R1:W-:Y:S01]  /*1c30*/  STG.E desc[UR12][R18.64], R12 ;  /* 0x0000000c12007986 */ /* 0x0003e2000c10190c */
[----:B-----5:R-:W-:Y:S02]  /*1c40*/  I2FP.F32.U32 R0, R0 ;  /* 0x0000000000007245 */ /* 0x020fe40000201000 */
[----:B0-----:R-:W-:Y:S01]  /*1c50*/  I2FP.F32.U32 R10, R29 ;  /* 0x0000001d000a7245 */ /* 0x001fe20000201000 */
[----:B------:R-:W-:Y:S01]  /*1c60*/  FMUL R29, R28, UR4 ;  /* 0x000000041c1d7c20 */ /* 0x000fe20008400000 */
[----:B------:R-:W-:-:S03]  /*1c70*/  I2FP.F32.U32 R26, R26 ;  /* 0x0000001a001a7245 */ /* 0x000fc60000201000 */
[----:B------:R-:W-:Y:S01]  /*1c80*/  FMUL R28, R10, UR4 ;  /* 0x000000040a1c7c20 */ /* 0x000fe20008400000 */
[----:B-1----:R-:W-:Y:S01]  /*1c90*/  IMAD.WIDE R12, R22, 0x4, R16 ;  /* 0x00000004160c7825 */ /* 0x002fe200078e0210 */
[----:B------:R-:W-:Y:S03]  /*1ca0*/  STG.E desc[UR12][R16.64], R29 ;  /* 0x0000001d10007986 */ /* 0x000fe6000c10190c */
[----:B------:R-:W-:Y:S01]  /*1cb0*/  FMUL R26, R26, UR4 ;  /* 0x000000041a1a7c20 */ /* 0x000fe20008400000 */
[----:B------:R0:W-:Y:S01]  /*1cc0*/  STG.E desc[UR12][R12.64], R28 ;  /* 0x0000001c0c007986 */ /* 0x0001e2000c10190c */
[----:B------:R-:W-:-:S04]  /*1cd0*/  IMAD.WIDE R6, R22, 0x4, R12 ;  /* 0x0000000416067825 */ /* 0x000fc800078e020c */
[----:B------:R-:W-:Y:S01]  /*1ce0*/  IMAD.WIDE R10, R22, 0x4, R6 ;  /* 0x00000004160a7825 */ /* 0x000fe200078e0206 */
[----:B0-----:R-:W-:-:S03]  /*1cf0*/  I2FP.F32.U32 R12, R25 ;  /* 0x00000019000c7245 */ /* 0x001fc60000201000 */
[----:B------:R-:W-:Y:S01]  /*1d00*/  IMAD.WIDE R18, R22, 0x4, R10 ;  /* 0x0000000416127825 */ /* 0x000fe200078e020a */
[----:B------:R-:W-:-:S03]  /*1d10*/  I2FP.F32.U32 R13, R27 ;  /* 0x0000001b000d7245 */ /* 0x000fc60000201000 */
[----:B------:R-:W-:Y:S01]  /*1d20*/  FMUL R25, R0, UR4 ;  /* 0x0000000400197c20 */ /* 0x000fe20008400000 */
[----:B------:R-:W-:Y:S01]  /*1d30*/  FMUL R27, R12, UR4 ;  /* 0x000000040c1b7c20 */ /* 0x000fe20008400000 */
[----:B------:R-:W-:Y:S01]  /*1d40*/  FMUL R29, R13, UR4 ;  /* 0x000000040d1d7c20 */ /* 0x000fe20008400000 */
[----:B------:R-:W-:Y:S02]  /*1d50*/  IMAD.WIDE R16, R22, 0x4, R18 ;  /* 0x0000000416107825 */ /* 0x000fe400078e0212 */
[----:B------:R3:W-:Y:S04]  /*1d60*/  STG.E desc[UR12][R6.64], R25 ;  /* 0x0000001906007986 */ /* 0x0007e8000c10190c */
[----:B------:R3:W-:Y:S04]  /*1d70*/  STG.E desc[UR12][R10.64], R27 ;  /* 0x0000001b0a007986 */ /* 0x0007e8000c10190c */
[----:B------:R3:W-:Y:S04]  /*1d80*/  STG.E desc[UR12][R18.64], R26 ;  /* 0x0000001a12007986 */ /* 0x0007e8000c10190c */
[----:B------:R3:W-:Y:S01]  /*1d90*/  STG.E desc[UR12][R16.64], R29 ;  /* 0x0000001d10007986 */ /* 0x0007e2000c10190c */
[----:B------:R-:W-:Y:S05]  /*1da0*/  @P1 BRA `(.L_x_95) ;  /* 0xfffffffc00401947 */ /* 0x000fea000383ffff */
.L_x_94:
[----:B------:R-:W-:Y:S05]  /*1db0*/  @!P0 EXIT ;  /* 0x000000000000894d */ /* 0x000fea0003800000 */
[----:B------:R-:W-:Y:S02]  /*1dc0*/  ISETP.GE.U32.AND P0, PT, R8, 0x4, PT ;  /* 0x000000040800780c */ /* 0x000fe40003f06070 */
[----:B---3--:R-:W-:-:S04]  /*1dd0*/  LOP3.LUT R16, R14, 0x3, RZ, 0xc0, !PT ;  /* 0x000000030e107812 */ /* 0x008fc800078ec0ff */
[----:B------:R-:W-:-:S07]  /*1de0*/  ISETP.NE.AND P1, PT, R16, RZ, PT ;  /* 0x000000ff1000720c */ /* 0x000fce0003f25270 */
[----:B------:R-:W-:Y:S06]  /*1df0*/  @!P0 BRA `(.L_x_96) ;  /* 0x0000000000708947 */ /* 0x000fec0003800000 */
[----:B------:R-:W0:Y:S01]  /*1e00*/  LDCU.64 UR4, c[0x0][0x380] ;  /* 0x00007000ff0477ac */ /* 0x000e220008000a00 */
[-C--:B------:R-:W-:Y:S01]  /*1e10*/  IADD3 R0, PT, PT, R20, R15.reuse, RZ ;  /* 0x0000000f14007210 */ /* 0x080fe20007ffe0ff */
[----:B------:R-:W1:Y:S03]  /*1e20*/  LDC.64 R2, c[0x0][0x388] ;  /* 0x0000e200ff027b82 */ /* 0x000e660000000a00 */
[----:B0-----:R-:W-:Y:S01]  /*1e30*/  IADD3 R10, P0, PT, R0, UR4, RZ ;  /* 0x00000004000a7c10 */ /* 0x001fe2000ff1e0ff */
[----:B------:R-:W-:Y:S01]  /*1e40*/  IMAD R5, R22, R15, R9 ;  /* 0x0000000f16057224 */ /* 0x000fe200078e0209 */
[----:B------:R-:W0:Y:S02]  /*1e50*/  LDCU UR4, c[0x0][0x39c] ;  /* 0x00007380ff0477ac */ /* 0x000e240008000800 */
[----:B------:R-:W-:-:S05]  /*1e60*/  LEA.HI.X.SX32 R11, R0, UR5, 0x1, P0 ;  /* 0x00000005000b7c11 */ /* 0x000fca00080f0eff */
[----:B------:R-:W2:Y:S04]  /*1e70*/  LDG.E.U8.CONSTANT R0, desc[UR12][R10.64] ;  /* 0x0000000c0a007981 */ /* 0x000ea8000c1e9100 */
[----:B------:R-:W3:Y:S04]  /*1e80*/  LDG.E.U8.CONSTANT R8, desc[UR12][R10.64+0x1] ;  /* 0x0000010c0a087981 */ /* 0x000ee8000c1e9100 */
[----:B------:R-:W4:Y:S04]  /*1e90*/  LDG.E.U8.CONSTANT R12, desc[UR12][R10.64+0x2] ;  /* 0x0000020c0a0c7981 */ /* 0x000f28000c1e9100 */
[----:B------:R5:W4:Y:S01]  /*1ea0*/  LDG.E.U8.CONSTANT R13, desc[UR12][R10.64+0x3] ;  /* 0x0000030c0a0d7981 */ /* 0x000b22000c1e9100 */
[----:B-1----:R-:W-:Y:S01]  /*1eb0*/  IMAD.WIDE R2, R5, 0x4, R2 ;  /* 0x0000000405027825 */ /* 0x002fe200078e0202 */
[----:B------:R-:W-:-:S03]  /*1ec0*/  IADD3 R15, PT, PT, R15, 0x4, RZ ;  /* 0x000000040f0f7810 */ /* 0x000fc60007ffe0ff */
[----:B------:R-:W-:-:S04]  /*1ed0*/  IMAD.WIDE R6, R22, 0x4, R2 ;  /* 0x0000000416067825 */ /* 0x000fc800078e0202 */
[----:B------:R-:W-:-:S04]  /*1ee0*/  IMAD.WIDE R4, R22, 0x4, R6 ;  /* 0x0000000416047825 */ /* 0x000fc800078e0206 */
[----:B-----5:R-:W-:Y:S01]  /*1ef0*/  IMAD.WIDE R10, R22, 0x4, R4 ;  /* 0x00000004160a7825 */ /* 0x020fe200078e0204 */
[----:B--2---:R-:W-:Y:S02]  /*1f00*/  I2FP.F32.U32 R0, R0 ;  /* 0x0000000000007245 */ /* 0x004fe40000201000 */
[----:B---3--:R-:W-:Y:S02]  /*1f10*/  I2FP.F32.U32 R8, R8 ;  /* 0x0000000800087245 */ /* 0x008fe40000201000 */
[----:B----4-:R-:W-:-:S03]  /*1f20*/  I2FP.F32.U32 R12, R12 ;  /* 0x0000000c000c7245 */ /* 0x010fc60000201000 */
[----:B0-----:R-:W-:Y:S01]  /*1f30*/  FMUL R17, R8, UR4 ;  /* 0x0000000408117c20 */ /* 0x001fe20008400000 */
[----:B------:R-:W-:Y:S01]  /*1f40*/  I2FP.F32.U32 R18, R13 ;  /* 0x0000000d00127245 */ /* 0x000fe20000201000 */
[----:B------:R-:W-:Y:S01]  /*1f50*/  FMUL R13, R0, UR4 ;  /* 0x00000004000d7c20 */ /* 0x000fe20008400000 */
[----:B------:R-:W-:-:S03]  /*1f60*/  FMUL R19, R12, UR4 ;  /* 0x000000040c137c20 */ /* 0x000fc60008400000 */
[----:B------:R-:W-:Y:S01]  /*1f70*/  FMUL R21, R18, UR4 ;  /* 0x0000000412157c20 */ /* 0x000fe20008400000 */
[----:B------:R0:W-:Y:S04]  /*1f80*/  STG.E desc[UR12][R2.64], R13 ;  /* 0x0000000d02007986 */ /* 0x0001e8000c10190c */
[----:B------:R0:W-:Y:S04]  /*1f90*/  STG.E desc[UR12][R6.64], R17 ;  /* 0x0000001106007986 */ /* 0x0001e8000c10190c */
[----:B------:R0:W-:Y:S04]  /*1fa0*/  STG.E desc[UR12][R4.64], R19 ;  /* 0x0000001304007986 */ /* 0x0001e8000c10190c */
[----:B------:R0:W-:Y:S02]  /*1fb0*/  STG.E desc[UR12][R10.64], R21 ;  /* 0x000000150a007986 */ /* 0x0001e4000c10190c */
.L_x_96:
[----:B------:R-:W-:Y:S05]  /*1fc0*/  @!P1 EXIT ;  /* 0x000000000000994d */ /* 0x000fea0003800000 */
[----:B------:R-:W-:Y:S02]  /*1fd0*/  ISETP.NE.AND P0, PT, R16, 0x1, PT ;  /* 0x000000011000780c */ /* 0x000fe40003f05270 */
[----:B------:R-:W-:-:S04]  /*1fe0*/  LOP3.LUT R14, R14, 0x1, RZ, 0xc0, !PT ;  /* 0x000000010e0e7812 */ /* 0x000fc800078ec0ff */
[----:B------:R-:W-:-:S07]  /*1ff0*/  ISETP.NE.U32.AND P1, PT, R14, 0x1, PT ;  /* 0x000000010e00780c */ /* 0x000fce0003f25070 */
[----:B------:R-:W-:Y:S06]  /*2000*/  @!P0 BRA `(.L_x_97) ;  /* 0x0000000000488947 */ /* 0x000fec0003800000 */
[----:B------:R-:W1:Y:S01]  /*2010*/  LDCU.64 UR4, c[0x0][0x380] ;  /* 0x00007000ff0477ac */ /* 0x000e620008000a00 */
[----:B------:R-:W-:Y:S01]  /*2020*/  IADD3 R0, PT, PT, R20, R15, RZ ;  /* 0x0000000f14007210 */ /* 0x000fe20007ffe0ff */
[----:B0-----:R-:W0:Y:S03]  /*2030*/  LDC.64 R4, c[0x0][0x388] ;  /* 0x0000e200ff047b82 */ /* 0x001e260000000a00 */
[C---:B-1----:R-:W-:Y:S01]  /*2040*/  IADD3 R2, P0, PT, R0.reuse, UR4, RZ ;  /* 0x0000000400027c10 */ /* 0x042fe2000ff1e0ff */
[----:B------:R-:W1:Y:S03]  /*2050*/  LDCU UR4, c[0x0][0x39c] ;  /* 0x00007380ff0477ac */ /* 0x000e660008000800 */
[----:B------:R-:W-:-:S05]  /*2060*/  LEA.HI.X.SX32 R3, R0, UR5, 0x1, P0 ;  /* 0x0000000500037c11 */ /* 0x000fca00080f0eff */
[----:B------:R-:W2:Y:S04]  /*2070*/  LDG.E.U8.CONSTANT R0, desc[UR12][R2.64] ;  /* 0x0000000c02007981 */ /* 0x000ea8000c1e9100 */
[----:B------:R-:W3:Y:S01]  /*2080*/  LDG.E.U8.CONSTANT R6, desc[UR12][R2.64+0x1] ;  /* 0x0000010c02067981 */ /* 0x000ee2000c1e9100 */
[----:B------:R-:W-:Y:S01]  /*2090*/  IMAD R7, R22, R15, R9 ;  /* 0x0000000f16077224 */ /* 0x000fe200078e0209 */
[----:B------:R-:W-:-:S03]  /*20a0*/  IADD3 R15, PT, PT, R15, 0x2, RZ ;  /* 0x000000020f0f7810 */ /* 0x000fc60007ffe0ff */
[----:B0-----:R-:W-:Y:S01]  /*20b0*/  IMAD.WIDE R4, R7, 0x4, R4 ;  /* 0x0000000407047825 */ /* 0x001fe200078e0204 */
[----:B--2---:R-:W-:Y:S02]  /*20c0*/  I2FP.F32.U32 R0, R0 ;  /* 0x0000000000007245 */ /* 0x004fe40000201000 */
[----:B---3--:R-:W-:-:S03]  /*20d0*/  I2FP.F32.U32 R8, R6 ;  /* 0x0000000600087245 */ /* 0x008fc60000201000 */
[----:B-1----:R-:W-:Y:S01]  /*20e0*/  FMUL R11, R0, UR4 ;  /* 0x00000004000b7c20 */ /* 0x002fe20008400000 */
[----:B------:R-:W-:-:S04]  /*20f0*/  IMAD.WIDE R6, R22, 0x4, R4 ;  /* 0x0000000416067825 */ /* 0x000fc800078e0204 */
[----:B------:R-:W-:Y:S01]  /*2100*/  FMUL R13, R8, UR4 ;  /* 0x00000004080d7c20 */ /* 0x000fe20008400000 */
[----:B------:R1:W-:Y:S04]  /*2110*/  STG.E desc[UR12][R4.64], R11 ;  /* 0x0000000b04007986 */ /* 0x0003e8000c10190c */
[----:B------:R1:W-:Y:S02]  /*2120*/  STG.E desc[UR12][R6.64], R13 ;  /* 0x0000000d06007986 */ /* 0x0003e4000c10190c */
.L_x_97:
[----:B------:R-:W-:Y:S05]  /*2130*/  @P1 EXIT ;  /* 0x000000000000194d */ /* 0x000fea0003800000 */
[----:B------:R-:W1:Y:S01]  /*2140*/  LDCU.64 UR4, c[0x0][0x380] ;  /* 0x00007000ff0477ac */ /* 0x000e620008000a00 */
[----:B------:R-:W-:Y:S01]  /*2150*/  IMAD.IADD R20, R20, 0x1, R15 ;  /* 0x0000000114147824 */ /* 0x000fe200078e020f */
[----:B0-----:R-:W0:Y:S04]  /*2160*/  LDC.64 R2, c[0x0][0x388] ;  /* 0x0000e200ff027b82 */ /* 0x001e280000000a00 */
[C---:B-1----:R-:W-:Y:S01]  /*2170*/  IADD3 R4, P0, PT, R20.reuse, UR4, RZ ;  /* 0x0000000414047c10 */ /* 0x042fe2000ff1e0ff */
[----:B------:R-:W1:Y:S03]  /*2180*/  LDCU UR4, c[0x0][0x39c] ;  /* 0x00007380ff0477ac */ /* 0x000e660008000800 */
[----:B------:R-:W-:-:S05]  /*2190*/  LEA.HI.X.SX32 R5, R20, UR5, 0x1, P0 ;  /* 0x0000000514057c11 */ /* 0x000fca00080f0eff */
[----:B------:R-:W2:Y:S01]  /*21a0*/  LDG.E.U8.CONSTANT R4, desc[UR12][R4.64] ;  /* 0x0000000c04047981 */ /* 0x000ea2000c1e9100 */
[----:B------:R-:W-:-:S04]  /*21b0*/  IMAD R9, R22, R15, R9 ;  /* 0x0000000f16097224 */ /* 0x000fc800078e0209 */
[----:B0-----:R-:W-:Y:S01]  /*21c0*/  IMAD.WIDE R2, R9, 0x4, R2 ;  /* 0x0000000409027825 */ /* 0x001fe200078e0202 */
[----:B--2---:R-:W-:-:S05]  /*21d0*/  I2FP.F32.U32 R0, R4 ;  /* 0x0000000400007245 */ /* 0x004fca0000201000 */
[----:B-1----:R-:W-:-:S05]  /*21e0*/  FMUL R7, R0, UR4 ;  /* 0x0000000400077c20 */ /* 0x002fca0008400000 */
[----:B------:R-:W-:Y:S01]  /*21f0*/  STG.E desc[UR12][R2.64], R7 ;  /* 0x0000000702007986 */ /* 0x000fe2000c10190c */
[----:B------:R-:W-:Y:S05]  /*2200*/  EXIT ;  /* 0x000000000000794d */ /* 0x000fea0003800000 */
.L_x_58:
[----:B------:R-:W0:Y:S01]  /*2210*/  LDCU.64 UR4, c[0x0][0x380] ;  /* 0x00007000ff0477ac */ /* 0x000e220008000a00 */
[----:B------:R-:W1:Y:S01]  /*2220*/  LDCU.128 UR8, c[0x0][0x3a0] ;  /* 0x00007400ff0877ac */ /* 0x000e620008000c00 */
[C---:B0-----:R-:W-:Y:S01]  /*2230*/  IADD3 R2, P0, PT, R20.reuse, UR4, RZ ;  /* 0x0000000414027c10 */ /* 0x041fe2000ff1e0ff */
[----:B------:R-:W0:Y:S03]  /*2240*/  LDCU UR4, c[0x0][0x39c] ;  /* 0x00007380ff0477ac */ /* 0x000e260008000800 */
[----:B------:R-:W-:-:S05]  /*2250*/  LEA.HI.X.SX32 R3, R20, UR5, 0x1, P0 ;  /* 0x0000000514037c11 */ /* 0x000fca00080f0eff */
[----:B------:R-:W2:Y:S04]  /*2260*/  LDG.E.U8.CONSTANT R4, desc[UR12][R2.64+0x1] ;  /* 0x0000010c02047981 */ /* 0x000ea8000c1e9100 */
[----:B------:R-:W3:Y:S04]  /*2270*/  LDG.E.U8.CONSTANT R0, desc[UR12][R2.64] ;  /* 0x0000000c02007981 */ /* 0x000ee8000c1e9100 */
[----:B------:R-:W4:Y:S01]  /*2280*/  LDG.E.U8.CONSTANT R5, desc[UR12][R2.64+0x2] ;  /* 0x0000020c02057981 */ /* 0x000f22000c1e9100 */
[----:B-1----:R-:W-:Y:S02]  /*2290*/  UISETP.NE.U32.AND UP1, UPT, UR10, URZ, UPT ;  /* 0x000000ff0a00728c */ /* 0x002fe4000bf25070 */
[----:B------:R-:W-:-:S02]  /*22a0*/  UISETP.EQ.U32.AND UP0, UPT, UR8, URZ, UPT ;  /* 0x000000ff0800728c */ /* 0x000fc4000bf02070 */
[----:B------:R-:W-:-:S04]  /*22b0*/  UISETP.NE.AND.EX UP1, UPT, UR11, URZ, UPT, UP1 ;  /* 0x000000ff0b00728c */ /* 0x000fc8000bf25310 */
[----:B------:R-:W-:Y:S01]  /*22c0*/  UISETP.EQ.OR.EX UP0, UPT, UR9, URZ, !UP1, UP0 ;  /* 0x000000ff0900728c */ /* 0x000fe2000cf02700 */
[----:B--2---:R-:W-:Y:S02]  /*22d0*/  I2FP.F32.U32 R4, R4 ;  /* 0x0000000400047245 */ /* 0x004fe40000201000 */
[----:B---3--:R-:W-:Y:S02]  /*22e0*/  I2FP.F32.U32 R0, R0 ;  /* 0x0000000000007245 */ /* 0x008fe40000201000 */
[----:B----4-:R-:W-:Y:S01]  /*22f0*/  I2FP.F32.U32 R7, R5 ;  /* 0x0000000500077245 */ /* 0x010fe20000201000 */
[----:B0-----:R-:W-:Y:S02]  /*2300*/  FMUL R5, R4, UR4 ;  /* 0x0000000404057c20 */ /* 0x001fe40008400000 */
[----:B------:R-:W-:Y:S02]  /*2310*/  FMUL R6, R0, UR4 ;  /* 0x0000000400067c20 */ /* 0x000fe40008400000 */
[----:B------:R-:W-:Y:S01]  /*2320*/  FMUL R4, R7, UR4 ;  /* 0x0000000407047c20 */ /* 0x000fe20008400000 */
[----:B------:R-:W-:Y:S06]  /*2330*/  BRA.U UP0, `(.L_x_98) ;  /* 0x0000000100d87547 */ /* 0x000fec000b800000 */
        /* <DEDUP_REMOVED lines=15> */
[----:B------:R-:W-:Y:S05]  /*2430*/  CALL.REL.NOINC `($__internal_1_$__cuda_sm3x_div_rn_noftz_f32_slowpath) ;  /* 0x0000000000b87944 */ /* 0x000fea0003c00000 */
[----:B------:R-:W-:-:S07]  /*2440*/  MOV R6, R0 ;  /* 0x0000000000067202 */ /* 0x000fce0000000f00 */
.L_x_100:
[----:B------:R-:W-:Y:S05]  /*2450*/  BSYNC.RECONVERGENT B2 ;  /* 0x0000000000027941 */ /* 0x000fea0003800200 */
.L_x_99:
        /* <DEDUP_REMOVED lines=17> */
.L_x_102:
[----:B------:R-:W-:Y:S05]  /*2570*/  BSYNC.RECONVERGENT B2 ;  /* 0x0000000000027941 */ /* 0x000fea0003800200 */
.L_x_101:
        /* <DEDUP_REMOVED lines=17> */
.L_x_103:
[----:B------:R-:W-:Y:S05]  /*2690*/  BSYNC.RECONVERGENT B2 ;  /* 0x0000000000027941 */ /* 0x000fea0003800200 */
.L_x_98:
        /* <DEDUP_REMOVED lines=8> */
        .weak           $__internal_1_$__cuda_sm3x_div_rn_noftz_f32_slowpath
        .type           $__internal_1_$__cuda_sm3x_div_rn_noftz_f32_slowpath,@function
        .size           $__internal_1_$__cuda_sm3x_div_rn_noftz_f32_slowpath,(.L_x_118 - $__internal_1_$__cuda_sm3x_div_rn_noftz_f32_slowpath)
$__internal_1_$__cuda_sm3x_div_rn_noftz_f32_slowpath:
        /* <DEDUP_REMOVED lines=9> */
[----:B------:R-:W-:Y:S01]  /*27b0*/  @!P0 IMAD.MOV.U32 R21, RZ, RZ, RZ ;  /* 0x000000ffff158224 */ /* 0x000fe200078e00ff */
        /* <DEDUP_REMOVED lines=24> */
.L_x_105:
[----:B------:R-:W-:Y:S01]  /*2940*/  LEA R27, R2, 0xc0800000, 0x17 ;  /* 0xc0800000021b7811 */ /* 0x000fe200078eb8ff */
[----:B------:R-:W-:Y:S01]  /*2950*/  BSSY.RECONVERGENT B1, `(.L_x_110) ;  /* 0x0000036000017945 */ /* 0x000fe20003800200 */
[----:B------:R-:W-:Y:S02]  /*2960*/  IADD3 R26, PT, PT, R26, -0x7f, RZ ;  /* 0xffffff811a1a7810 */ /* 0x000fe40007ffe0ff */
[----:B------:R-:W-:-:S04]  /*2970*/  IADD3 R27, PT, PT, -R27, R0, RZ ;  /* 0x000000001b1b7210 */ /* 0x000fc80007ffe1ff */
[----:B------:R-:W0:Y:S01]  /*2980*/  MUFU.RCP R0, R27 ;  /* 0x0000001b00007308 */ /* 0x000e220000001000 */
[----:B------:R-:W-:-:S04]  /*2990*/  FADD.FTZ R23, -R27, -RZ ;  /* 0x800000ff1b177221 */ /* 0x000fc80000010100 */
[----:B0-----:R-:W-:-:S04]  /*29a0*/  FFMA R25, R0, R23, 1 ;  /* 0x3f80000000197423 */ /* 0x001fc80000000017 */
[----:B------:R-:W-:Y:S01]  /*29b0*/  FFMA R25, R0, R25, R0 ;  /* 0x0000001900197223 */ /* 0x000fe20000000000 */
[C---:B------:R-:W-:Y:S01]  /*29c0*/  IMAD R0, R26.reuse, -0x800000, R3 ;  /* 0xff8000001a007824 */ /* 0x040fe200078e0203 */
[----:B------:R-:W-:-:S03]  /*29d0*/  IADD3 R26, PT, PT, R26, 0x7f, -R2 ;  /* 0x0000007f1a1a7810 */ /* 0x000fc60007ffe802 */
[----:B------:R-:W-:Y:S01]  /*29e0*/  FFMA R28, R0, R25, RZ ;  /* 0x00000019001c7223 */ /* 0x000fe200000000ff */
[----:B------:R-:W-:-:S03]  /*29f0*/  IADD3 R21, PT, PT, R26, R21, RZ ;  /* 0x000000151a157210 */ /* 0x000fc60007ffe0ff */
[----:B------:R-:W-:-:S04]  /*2a00*/  FFMA R3, R23, R28, R0 ;  /* 0x0000001c17037223 */ /* 0x000fc80000000000 */
[----:B------:R-:W-:-:S04]  /*2a10*/  FFMA R28, R25, R3, R28 ;  /* 0x00000003191c7223 */ /* 0x000fc8000000001c */
[----:B------:R-:W-:-:S04]  /*2a20*/  FFMA R23, R23, R28, R0 ;  /* 0x0000001c17177223 */ /* 0x000fc80000000000 */
[----:B------:R-:W-:-:S05]  /*2a30*/  FFMA R0, R25, R23, R28 ;  /* 0x0000001719007223 */ /* 0x000fca000000001c */
[----:B------:R-:W-:-:S04]  /*2a40*/  SHF.R.U32.HI R2, RZ, 0x17, R0 ;  /* 0x00000017ff027819 */ /* 0x000fc80000011600 */
[----:B------:R-:W-:-:S05]  /*2a50*/  LOP3.LUT R2, R2, 0xff, RZ, 0xc0, !PT ;  /* 0x000000ff02027812 */ /* 0x000fca00078ec0ff */
[----:B------:R-:W-:-:S05]  /*2a60*/  IMAD.IADD R2, R2, 0x1, R21 ;  /* 0x0000000102027824 */ /* 0x000fca00078e0215 */
        /* <DEDUP_REMOVED lines=10> */
[CCC-:B------:R-:W-:Y:S01]  /*2b10*/  FFMA.RZ R3, R25.reuse, R23.reuse, R28.reuse ;  /* 0x0000001719037223 */ /* 0x1c0fe2000000c01c */
[CCC-:B------:R-:W-:Y:S01]  /*2b20*/  FFMA.RP R21, R25.reuse, R23.reuse, R28.reuse ;  /* 0x0000001719157223 */ /* 0x1c0fe2000000801c */
[----:B------:R-:W-:Y:S01]  /*2b30*/  FFMA.RM R28, R25, R23, R28 ;  /* 0x00000017191c7223 */ /* 0x000fe2000000401c */
[C---:B------:R-:W-:Y:S02]  /*2b40*/  IADD3 R23, PT, PT, R2.reuse, 0x20, RZ ;  /* 0x0000002002177810 */ /* 0x040fe40007ffe0ff */
[----:B------:R-:W-:Y:S02]  /*2b50*/  LOP3.LUT R3, R3, 0x7fffff, RZ, 0xc0, !PT ;  /* 0x007fffff03037812 */ /* 0x000fe400078ec0ff */
[C---:B------:R-:W-:Y:S02]  /*2b60*/  ISETP.NE.AND P2, PT, R2.reuse, RZ, PT ;  /* 0x000000ff0200720c */ /* 0x040fe40003f45270 */
[----:B------:R-:W-:Y:S02]  /*2b70*/  LOP3.LUT R26, R3, 0x800000, RZ, 0xfc, !PT ;  /* 0x00800000031a7812 */ /* 0x000fe400078efcff */
[----:B------:R-:W-:-:S02]  /*2b80*/  ISETP.NE.AND P1, PT, R2, RZ, PT ;  /* 0x000000ff0200720c */ /* 0x000fc40003f25270 */
[----:B------:R-:W-:Y:S02]  /*2b90*/  IADD3 R2, PT, PT, -R2, RZ, RZ ;  /* 0x000000ff02027210 */ /* 0x000fe40007ffe1ff */
[----:B------:R-:W-:Y:S02]  /*2ba0*/  SHF.L.U32 R23, R26, R23, RZ ;  /* 0x000000171a177219 */ /* 0x000fe400000006ff */
[----:B------:R-:W-:Y:S02]  /*2bb0*/  FSETP.NEU.FTZ.AND P0, PT, R21, R28, PT ;  /* 0x0000001c1500720b */ /* 0x000fe40003f1d000 */
        /* <DEDUP_REMOVED lines=11> */
.L_x_112:
[----:B------:R-:W-:-:S04]  /*2c70*/  LOP3.LUT R0, R0, 0x80000000, RZ, 0xc0, !PT ;  /* 0x8000000000007812 */ /* 0x000fc800078ec0ff */
[----:B------:R-:W-:Y:S01]  /*2c80*/  LOP3.LUT R0, R0, 0x7f800000, RZ, 0xfc, !PT ;  /* 0x7f80000000007812 */ /* 0x000fe200078efcff */
[----:B------:R-:W-:Y:S06]  /*2c90*/  BRA `(.L_x_113) ;  /* 0x0000000000047947 */ /* 0x000fec0003800000 */
.L_x_111:
[----:B------:R-:W-:-:S07]  /*2ca0*/  LEA R0, R21, R0, 0x17 ;  /* 0x0000000015007211 */ /* 0x000fce00078eb8ff */
.L_x_113:
[----:B------:R-:W-:Y:S05]  /*2cb0*/  BSYNC.RECONVERGENT B1 ;  /* 0x0000000000017941 */ /* 0x000fea0003800200 */
.L_x_110:
[----:B------:R-:W-:Y:S05]  /*2cc0*/  BRA `(.L_x_114) ;  /* 0x0000000000207947 */ /* 0x000fea0003800000 */
.L_x_109:
[----:B------:R-:W-:-:S04]  /*2cd0*/  LOP3.LUT R0, R0, 0x80000000, R3, 0x48, !PT ;  /* 0x8000000000007812 */ /* 0x000fc800078e4803 */
[----:B------:R-:W-:Y:S01]  /*2ce0*/  LOP3.LUT R0, R0, 0x7f800000, RZ, 0xfc, !PT ;  /* 0x7f80000000007812 */ /* 0x000fe200078efcff */
[----:B------:R-:W-:Y:S06]  /*2cf0*/  BRA `(.L_x_114) ;  /* 0x0000000000147947 */ /* 0x000fec0003800000 */
.L_x_108:
[----:B------:R-:W-:Y:S01]  /*2d00*/  LOP3.LUT R0, R0, 0x80000000, R3, 0x48, !PT ;  /* 0x8000000000007812 */ /* 0x000fe200078e4803 */
[----:B------:R-:W-:Y:S06]  /*2d10*/  BRA `(.L_x_114) ;  /* 0x00000000000c7947 */ /* 0x000fec0003800000 */
.L_x_107:
[----:B------:R-:W0:Y:S01]  /*2d20*/  MUFU.RSQ R0, -QNAN ;  /* 0xffc0000000007908 */ /* 0x000e220000001400 */
[----:B------:R-:W-:Y:S05]  /*2d30*/  BRA `(.L_x_114) ;  /* 0x0000000000047947 */ /* 0x000fea0003800000 */
.L_x_106:
[----:B------:R-:W-:-:S07]  /*2d40*/  FADD.FTZ R0, R3, R0 ;  /* 0x0000000003007221 */ /* 0x000fce0000010000 */
.L_x_114:
[----:B------:R-:W-:Y:S05]  /*2d50*/  BSYNC.RECONVERGENT B0 ;  /* 0x0000000000007941 */ /* 0x000fea0003800200 */
.L_x_104:
[----:B------:R-:W-:-:S04]  /*2d60*/  HFMA2 R25, -RZ, RZ, 0, 0 ;  /* 0x00000000ff197431 */ /* 0x000fc800000001ff */
[----:B0-----:R-:W-:Y:S05]  /*2d70*/  RET.REL.NODEC R24 `(hwc2chw_u8) ;  /* 0xffffffd018a07950 */ /* 0x001fea0003c3ffff */
.L_x_115:
        /* <DEDUP_REMOVED lines=16> */
.L_x_118:


//--------------------- .text.rgb2bgr             --------------------------
	.section	.text.rgb2bgr,"ax",@progbits
	.align	128
        .global         rgb2bgr
        .type           rgb2bgr,@function
        .size           rgb2bgr,(.L_x_121 - rgb2bgr)
        .other          rgb2bgr,@"STO_CUDA_ENTRY STV_DEFAULT"
rgb2bgr:
.text.rgb2bgr:
[----:B------:R-:W-:Y:S01]  /*0000*/  LDC R1, c[0x0][0x37c] ;  /* 0x0000df00ff017b82 */ /* 0x000fe20000000800 */
[----:B------:R-:W0:Y:S07]  /*0010*/  S2R R2, SR_TID.Y ;  /* 0x0000000000027919 */ /* 0x000e2e0000002200 */
[----:B------:R-:W1:Y:S01]  /*0020*/  LDC R0, c[0x0][0x360] ;  /* 0x0000d800ff007b82 */ /* 0x000e620000000800 */
[----:B------:R-:W2:Y:S01]  /*0030*/  LDCU.64 UR6, c[0x0][0x390] ;  /* 0x00007200ff0677ac */ /* 0x000ea20008000a00 */
[----:B------:R-:W1:Y:S06]  /*0040*/  S2R R5, SR_TID.X ;  /* 0x0000000000057919 */ /* 0x000e6c0000002100 */
[----:B------:R-:W0:Y:S08]  /*0050*/  S2UR UR5, SR_CTAID.Y ;  /* 0x00000000000579c3 */ /* 0x000e300000002600 */
[----:B------:R-:W0:Y:S08]  /*0060*/  LDC R3, c[0x0][0x364] ;  /* 0x0000d900ff037b82 */ /* 0x000e300000000800 */
[----:B------:R-:W1:Y:S01]  /*0070*/  S2UR UR4, SR_CTAID.X ;  /* 0x00000000000479c3 */ /* 0x000e620000002500 */
[----:B0-----:R-:W-:-:S05]  /*0080*/  IMAD R3, R3, UR5, R2 ;  /* 0x0000000503037c24 */ /* 0x001fca000f8e0202 */
[----:B--2---:R-:W-:Y:S01]  /*0090*/  ISETP.GE.AND P0, PT, R3, UR6, PT ;  /* 0x0000000603007c0c */ /* 0x004fe2000bf06270 */
[----:B-1----:R-:W-:-:S05]  /*00a0*/  IMAD R0, R0, UR4, R5 ;  /* 0x0000000400007c24 */ /* 0x002fca000f8e0205 */
[----:B------:R-:W-:-:S13]  /*00b0*/  ISETP.GE.OR P0, PT, R0, UR7, P0 ;  /* 0x0000000700007c0c */ /* 0x000fda0008706670 */
[----:B------:R-:W-:Y:S05]  /*00c0*/  @P0 EXIT ;  /* 0x000000000000094d */ /* 0x000fea0003800000 */
[----:B------:R-:W0:Y:S01]  /*00d0*/  LDCU.128 UR8, c[0x0][0x380] ;  /* 0x00007000ff0877ac */ /* 0x000e220008000c00 */
[----:B------:R-:W-:Y:S01]  /*00e0*/  IMAD R0, R3, UR7, R0 ;  /* 0x0000000703007c24 */ /* 0x000fe2000f8e0200 */
[----:B------:R-:W1:Y:S03]  /*00f0*/  LDCU.64 UR4, c[0x0][0x358] ;  /* 0x00006b00ff0477ac */ /* 0x000e660008000a00 */
[----:B------:R-:W-:-:S05]  /*0100*/  IMAD R0, R0, 0x3, RZ ;  /* 0x0000000300007824 */ /* 0x000fca00078e02ff */
[----:B------:R-:W-:Y:S02]  /*0110*/  SHF.R.S32.HI R5, RZ, 0x1f, R0 ;  /* 0x0000001fff057819 */ /* 0x000fe40000011400 */
[----:B0-----:R-:W-:-:S04]  /*0120*/  IADD3 R2, P0, PT, R0, UR8, RZ ;  /* 0x0000000800027c10 */ /* 0x001fc8000ff1e0ff */
[----:B------:R-:W-:-:S05]  /*0130*/  IADD3.X R3, PT, PT, R5, UR9, RZ, P0, !PT ;  /* 0x0000000905037c10 */ /* 0x000fca00087fe4ff */
[----:B-1----:R-:W2:Y:S04]  /*0140*/  LDG.E.U8.CONSTANT R9, desc[UR4][R2.64+0x1] ;  /* 0x0000010402097981 */ /* 0x002ea8000c1e9100 */
[----:B------:R-:W3:Y:S04]  /*0150*/  LDG.E.U8.CONSTANT R7, desc[UR4][R2.64] ;  /* 0x0000000402077981 */ /* 0x000ee8000c1e9100 */
[----:B------:R-:W4:Y:S01]  /*0160*/  LDG.E.U8.CONSTANT R11, desc[UR4][R2.64+0x2] ;  /* 0x00000204020b7981 */ /* 0x000f22000c1e9100 */
[----:B------:R-:W-:-:S04]  /*0170*/  IADD3 R4, P0, PT, R0, UR10, RZ ;  /* 0x0000000a00047c10 */ /* 0x000fc8000ff1e0ff */
[----:B------:R-:W-:-:S05]  /*0180*/  IADD3.X R5, PT, PT, R5, UR11, RZ, P0, !PT ;  /* 0x0000000b05057c10 */ /* 0x000fca00087fe4ff */
[----:B--2---:R-:W-:Y:S04]  /*0190*/  STG.E.U8 desc[UR4][R4.64+0x1], R9 ;  /* 0x0000010904007986 */ /* 0x004fe8000c101104 */
[----:B---3--:R-:W-:Y:S04]  /*01a0*/  STG.E.U8 desc[UR4][R4.64+0x2], R7 ;  /* 0x0000020704007986 */ /* 0x008fe8000c101104 */
[----:B----4-:R-:W-:Y:S01]  /*01b0*/  STG.E.U8 desc[UR4][R4.64], R11 ;  /* 0x0000000b04007986 */ /* 0x010fe2000c101104 */
[----:B------:R-:W-:Y:S05]  /*01c0*/  EXIT ;  /* 0x000000000000794d */ /* 0x000fea0003800000 */
.L_x_116:
        /* <DEDUP_REMOVED lines=11> */
.L_x_121:


//--------------------- .nv.shared.reserved.0     --------------------------
	.section	.nv.shared.reserved.0,"aw",@nobits
	.weak		__nv_reservedSMEM_offset_0_alias
	.size		__nv_reservedSMEM_offset_0_alias, 0, 64
	.other		__nv_reservedSMEM_offset_0_alias,@"STO_CUDA_RESERVED_SHARED STV_DEFAULT"
__nv_reservedSMEM_offset_0_alias:
	.zero		0
	.zero		64


//--------------------- .nv.constant0.hwc2chw_f32 --------------------------
	.section	.nv.constant0.hwc2chw_f32,"a",@progbits
	.sectionflags	@""
	.align	4
.nv.constant0.hwc2chw_f32:
	.zero		944


//--------------------- .nv.constant0.hwc2chw_u8  --------------------------
	.section	.nv.constant0.hwc2chw_u8,"a",@progbits
	.sectionflags	@""
	.align	4
.nv.constant0.hwc2chw_u8:
	.zero		944


//--------------------- .nv.constant0.rgb2bgr     --------------------------
	.section	.nv.constant0.rgb2bgr,"a",@progbits
	.sectionflags	@""
	.align	4
.nv.constant0.rgb2bgr:
	.zero		920


//--------------------- SYMBOLS --------------------------

	.type		.nv.reservedSmem.offset0,@object
	.size		.nv.reservedSmem.offset0,0x4
